// auto-generated by cutlass_sweep.gemm — config: {"arch": "sm_90", "cluster_m": 1, "cluster_n": 1, "dtype": "bf16", "dtype_b": "bf16", "layout": "nt", "stages": 2, "tile_k": 32, "tile_m": 256, "tile_n": 256}
#include "cutlass/cutlass.h"
#include "cutlass/gemm/collective/collective_builder.hpp"
#include "cutlass/gemm/device/gemm_universal_adapter.h"
#include "cutlass/gemm/kernel/gemm_universal.hpp"
#include "cutlass/epilogue/collective/collective_builder.hpp"

using ElemA = cutlass::bfloat16_t;
using ElemB = cutlass::bfloat16_t;
using ElemCD = cutlass::bfloat16_t;
using Acc  = float;
using TileShape    = cute::Shape<cute::_256, cute::_256, cute::_32>;
using ClusterShape = cute::Shape<cute::_1, cute::_1, cute::_1>;

using CollectiveEpilogue = typename cutlass::epilogue::collective::CollectiveBuilder<
    cutlass::arch::Sm90, cutlass::arch::OpClassTensorOp,
    TileShape, ClusterShape,
    cutlass::epilogue::collective::EpilogueTileAuto,
    Acc, Acc,
    ElemCD, cutlass::layout::RowMajor, 128 / cutlass::sizeof_bits<ElemCD>::value,
    ElemCD, cutlass::layout::RowMajor, 128 / cutlass::sizeof_bits<ElemCD>::value,
    cutlass::epilogue::collective::EpilogueScheduleAuto
  >::CollectiveOp;

using CollectiveMainloop = typename cutlass::gemm::collective::CollectiveBuilder<
    cutlass::arch::Sm90, cutlass::arch::OpClassTensorOp,
    ElemA, cutlass::layout::RowMajor, 128 / cutlass::sizeof_bits<ElemA>::value,
    ElemB, cutlass::layout::ColumnMajor, 128 / cutlass::sizeof_bits<ElemB>::value,
    Acc,
    TileShape, ClusterShape,
    cutlass::gemm::collective::StageCount<2>,
    cutlass::gemm::collective::KernelScheduleAuto
  >::CollectiveOp;

using GemmKernel = cutlass::gemm::kernel::GemmUniversal<
    cute::Shape<int,int,int,int>,
    CollectiveMainloop,
    CollectiveEpilogue
>;
using Gemm = cutlass::gemm::device::GemmUniversalAdapter<GemmKernel>;

// Force the device kernel symbol into the cubin without needing a host main.
auto* _anchor = &cutlass::device_kernel<GemmKernel>;


// ===== COMPILED SASS (sm_90a) =====

	.target	sm_90a

	.elftype	@"ET_EXEC"


//--------------------- .note.nv.tkinfo           --------------------------
	.section	.note.nv.tkinfo,"",@"SHT_NOTE"
	.sectionflags	@"SHF_NOTE_NV_TKINFO"
	.tkinfo
        /*0018*/ 	.word	0x00000002
        /*0030*/ 	.string	""
        /*0030*/ 	.string	"ptxas"
        /*0030*/ 	.string	"Cuda compilation tools, release 13.0, V13.0.88"
        /*0030*/ 	.string	"Build cuda_13.0.r13.0/compiler.36424714_0"
        /*0030*/ 	.string	"-arch sm_90a -m 64 "



//--------------------- .note.nv.cuinfo           --------------------------
	.section	.note.nv.cuinfo,"",@"SHT_NOTE"
	.sectionflags	@"SHF_NOTE_NV_CUINFO"
        /*0018*/ 	.short	0x0002
        /*001a*/ 	.short	0x005a
        /*001c*/ 	.short	0x0082
	.zero		2


//--------------------- .nv.info                  --------------------------
	.section	.nv.info,"",@"SHT_CUDA_INFO"
	.align	4


	//----- nvinfo : EIATTR_REGCOUNT
	.align		4
        /*0000*/ 	.byte	0x04, 0x2f
        /*0002*/ 	.short	(.L_15 - .L_14)
	.align		4
.L_14:
        /*0004*/ 	.word	index@(_ZN7cutlass13device_kernelINS_4gemm6kernel13GemmUniversalIN4cute5tupleIJiiiiEEENS1_10collective13CollectiveMmaINS1_34MainloopSm90TmaGmmaWarpSpecializedILi2ENS5_IJNS4_1CILi1EEESB_SB_EEENS1_35KernelTmaWarpSpecializedCooperativeEEENS5_IJNSA_ILi256EEESF_NSA_ILi32EEEEEENS_10bfloat16_tENS5_IJlSB_lEEESI_SJ_NS4_8TiledMMAINS4_8MMA_AtomIJNS4_4SM904GMMA28MMA_64x256x16_F32BF16BF16_SSILNSN_5MajorE0ELSP_0ELNSN_7ScaleInE1ELSQ_1EEEEEENS4_6LayoutINS5_IJNSA_ILi2EEESB_SB_EEENS5_IJSB_NSA_ILi0EEESW_EEEEENS5_IJNS4_10UnderscoreESZ_SZ_EEEEENS4_13SM90_TMA_LOADENS4_14ComposedLayoutINS4_7SwizzleILi2ELi4ELi3EEENS4_18smem_ptr_flag_bitsILi16EEENST_INS5_IJNSA_ILi8EEESG_EEENS5_IJSG_SB_EEEEEEEvNS4_8identityES12_S1C_vS1D_EENS_8epilogue10collective6detail29Sm90TmaWarpSpecializedAdapterINS1G_15DefaultEpilogueISI_SJ_SJ_NS1F_6thread17LinearCombinationISI_Li1EffLNS1K_9ScaleType4KindE0ELNS_15FloatRoundStyleE2ESI_EENS1_15EpilogueDefaultEEEEEvvEEEEvNT_6ParamsE)
        /*0008*/ 	.word	0x000000a8


	//----- nvinfo : EIATTR_FRAME_SIZE
	.align		4
.L_15:
        /*000c*/ 	.byte	0x04, 0x11
        /*000e*/ 	.short	(.L_17 - .L_16)
	.align		4
.L_16:
        /*0010*/ 	.word	index@(_ZN7cutlass13device_kernelINS_4gemm6kernel13GemmUniversalIN4cute5tupleIJiiiiEEENS1_10collective13CollectiveMmaINS1_34MainloopSm90TmaGmmaWarpSpecializedILi2ENS5_IJNS4_1CILi1EEESB_SB_EEENS1_35KernelTmaWarpSpecializedCooperativeEEENS5_IJNSA_ILi256EEESF_NSA_ILi32EEEEEENS_10bfloat16_tENS5_IJlSB_lEEESI_SJ_NS4_8TiledMMAINS4_8MMA_AtomIJNS4_4SM904GMMA28MMA_64x256x16_F32BF16BF16_SSILNSN_5MajorE0ELSP_0ELNSN_7ScaleInE1ELSQ_1EEEEEENS4_6LayoutINS5_IJNSA_ILi2EEESB_SB_EEENS5_IJSB_NSA_ILi0EEESW_EEEEENS5_IJNS4_10UnderscoreESZ_SZ_EEEEENS4_13SM90_TMA_LOADENS4_14ComposedLayoutINS4_7SwizzleILi2ELi4ELi3EEENS4_18smem_ptr_flag_bitsILi16EEENST_INS5_IJNSA_ILi8EEESG_EEENS5_IJSG_SB_EEEEEEEvNS4_8identityES12_S1C_vS1D_EENS_8epilogue10collective6detail29Sm90TmaWarpSpecializedAdapterINS1G_15DefaultEpilogueISI_SJ_SJ_NS1F_6thread17LinearCombinationISI_Li1EffLNS1K_9ScaleType4KindE0ELNS_15FloatRoundStyleE2ESI_EENS1_15EpilogueDefaultEEEEEvvEEEEvNT_6ParamsE)
        /*0014*/ 	.word	0x000004c0


	//----- nvinfo : EIATTR_MIN_STACK_SIZE
	.align		4
.L_17:
        /*0018*/ 	.byte	0x04, 0x12
        /*001a*/ 	.short	(.L_19 - .L_18)
	.align		4
.L_18:
        /*001c*/ 	.word	index@(_ZN7cutlass13device_kernelINS_4gemm6kernel13GemmUniversalIN4cute5tupleIJiiiiEEENS1_10collective13CollectiveMmaINS1_34MainloopSm90TmaGmmaWarpSpecializedILi2ENS5_IJNS4_1CILi1EEESB_SB_EEENS1_35KernelTmaWarpSpecializedCooperativeEEENS5_IJNSA_ILi256EEESF_NSA_ILi32EEEEEENS_10bfloat16_tENS5_IJlSB_lEEESI_SJ_NS4_8TiledMMAINS4_8MMA_AtomIJNS4_4SM904GMMA28MMA_64x256x16_F32BF16BF16_SSILNSN_5MajorE0ELSP_0ELNSN_7ScaleInE1ELSQ_1EEEEEENS4_6LayoutINS5_IJNSA_ILi2EEESB_SB_EEENS5_IJSB_NSA_ILi0EEESW_EEEEENS5_IJNS4_10UnderscoreESZ_SZ_EEEEENS4_13SM90_TMA_LOADENS4_14ComposedLayoutINS4_7SwizzleILi2ELi4ELi3EEENS4_18smem_ptr_flag_bitsILi16EEENST_INS5_IJNSA_ILi8EEESG_EEENS5_IJSG_SB_EEEEEEEvNS4_8identityES12_S1C_vS1D_EENS_8epilogue10collective6detail29Sm90TmaWarpSpecializedAdapterINS1G_15DefaultEpilogueISI_SJ_SJ_NS1F_6thread17LinearCombinationISI_Li1EffLNS1K_9ScaleType4KindE0ELNS_15FloatRoundStyleE2ESI_EENS1_15EpilogueDefaultEEEEEvvEEEEvNT_6ParamsE)
        /*0020*/ 	.word	0x000004c0
.L_19:


//--------------------- .nv.compat                --------------------------
	.section	.nv.compat,"",@"SHT_CUDA_COMPAT_INFO"
	.align	4
        /*0000*/ 	.byte	0x02, 0x09, 0x01, 0x00, 0x02, 0x02, 0x04, 0x00, 0x02, 0x05, 0x05, 0x00, 0x03, 0x07, 0x01, 0x01
        /*0010*/ 	.byte	0x02, 0x03, 0x01, 0x00, 0x02, 0x06, 0x01, 0x00, 0x04, 0x0b, 0x08, 0x00, 0x00, 0x00, 0x00, 0x00
        /*0020*/ 	.byte	0x00, 0x00, 0x00, 0x00


//--------------------- .nv.info._ZN7cutlass13device_kernelINS_4gemm6kernel13GemmUniversalIN4cute5tupleIJiiiiEEENS1_10collective13CollectiveMmaINS1_34MainloopSm90TmaGmmaWarpSpecializedILi2ENS5_IJNS4_1CILi1EEESB_SB_EEENS1_35KernelTmaWarpSpecializedCooperativeEEENS5_IJNSA_ILi256EEESF_NSA_ILi32EEEEEENS_10bfloat16_tENS5_IJlSB_lEEESI_SJ_NS4_8TiledMMAINS4_8MMA_AtomIJNS4_4SM904GMMA28MMA_64x256x16_F32BF16BF16_SSILNSN_5MajorE0ELSP_0ELNSN_7ScaleInE1ELSQ_1EEEEEENS4_6LayoutINS5_IJNSA_ILi2EEESB_SB_EEENS5_IJSB_NSA_ILi0EEESW_EEEEENS5_IJNS4_10UnderscoreESZ_SZ_EEEEENS4_13SM90_TMA_LOADENS4_14ComposedLayoutINS4_7SwizzleILi2ELi4ELi3EEENS4_18smem_ptr_flag_bitsILi16EEENST_INS5_IJNSA_ILi8EEESG_EEENS5_IJSG_SB_EEEEEEEvNS4_8identityES12_S1C_vS1D_EENS_8epilogue10collective6detail29Sm90TmaWarpSpecializedAdapterINS1G_15DefaultEpilogueISI_SJ_SJ_NS1F_6thread17LinearCombinationISI_Li1EffLNS1K_9ScaleType4KindE0ELNS_15FloatRoundStyleE2ESI_EENS1_15EpilogueDefaultEEEEEvvEEEEvNT_6ParamsE --------------------------
	.section	.nv.info._ZN7cutlass13device_kernelINS_4gemm6kernel13GemmUniversalIN4cute5tupleIJiiiiEEENS1_10collective13CollectiveMmaINS1_34MainloopSm90TmaGmmaWarpSpecializedILi2ENS5_IJNS4_1CILi1EEESB_SB_EEENS1_35KernelTmaWarpSpecializedCooperativeEEENS5_IJNSA_ILi256EEESF_NSA_ILi32EEEEEENS_10bfloat16_tENS5_IJlSB_lEEESI_SJ_NS4_8TiledMMAINS4_8MMA_AtomIJNS4_4SM904GMMA28MMA_64x256x16_F32BF16BF16_SSILNSN_5MajorE0ELSP_0ELNSN_7ScaleInE1ELSQ_1EEEEEENS4_6LayoutINS5_IJNSA_ILi2EEESB_SB_EEENS5_IJSB_NSA_ILi0EEESW_EEEEENS5_IJNS4_10UnderscoreESZ_SZ_EEEEENS4_13SM90_TMA_LOADENS4_14ComposedLayoutINS4_7SwizzleILi2ELi4ELi3EEENS4_18smem_ptr_flag_bitsILi16EEENST_INS5_IJNSA_ILi8EEESG_EEENS5_IJSG_SB_EEEEEEEvNS4_8identityES12_S1C_vS1D_EENS_8epilogue10collective6detail29Sm90TmaWarpSpecializedAdapterINS1G_15DefaultEpilogueISI_SJ_SJ_NS1F_6thread17LinearCombinationISI_Li1EffLNS1K_9ScaleType4KindE0ELNS_15FloatRoundStyleE2ESI_EENS1_15EpilogueDefaultEEEEEvvEEEEvNT_6ParamsE,"",@"SHT_CUDA_INFO"
	.sectionflags	@""
	.align	4


	//----- nvinfo : EIATTR_CUDA_API_VERSION
	.align		4
        /*0000*/ 	.byte	0x04, 0x37
        /*0002*/ 	.short	(.L_21 - .L_20)
.L_20:
        /*0004*/ 	.word	0x00000082


	//----- nvinfo : EIATTR_KPARAM_INFO
	.align		4
.L_21:
        /*0008*/ 	.byte	0x04, 0x17
        /*000a*/ 	.short	(.L_23 - .L_22)
.L_22:
        /*000c*/ 	.word	0x00000000
        /*0010*/ 	.short	0x0000
        /*0012*/ 	.short	0x0070
        /*0014*/ 	.byte	0x00, 0xf0, 0x01, 0x10


	//----- nvinfo : EIATTR_SPARSE_MMA_MASK
	.align		4
.L_23:
        /*0018*/ 	.byte	0x03, 0x50
        /*001a*/ 	.short	0x0000


	//----- nvinfo : EIATTR_MAXREG_COUNT
	.align		4
        /*001c*/ 	.byte	0x03, 0x1b
        /*001e*/ 	.short	0x00a8


	//----- nvinfo : EIATTR_NUM_BARRIERS
	.align		4
        /*0020*/ 	.byte	0x02, 0x4c
        /*0022*/ 	.byte	0x01
	.zero		1


	//----- nvinfo : EIATTR_EXTERNS
	.align		4
        /*0024*/ 	.byte	0x04, 0x0f
        /*0026*/ 	.short	(.L_25 - .L_24)


	//   ....[0]....
	.align		4
.L_24:
        /*0028*/ 	.word	index@(__assertfail)


	//----- nvinfo : EIATTR_ANNOTATIONS
	.align		4
.L_25:
        /*002c*/ 	.byte	0x04, 0x55
        /*002e*/ 	.short	(.L_27 - .L_26)


	//   ....[0]....
.L_26:
        /*0030*/ 	.word	0x00000001
        /*0034*/ 	.byte	0x60, 0x06, 0x00, 0x00, 0x01, 0x00, 0x00, 0x00, 0x70, 0x06, 0x00, 0x00, 0x01, 0x00, 0x00, 0x00
        /* <DEDUP_REMOVED lines=377> */
        /*17d4*/ 	.byte	0xc0, 0x6c, 0x01, 0x00


	//----- nvinfo : EIATTR_MERCURY_ISA_VERSION
	.align		4
.L_27:
        /*17d8*/ 	.byte	0x03, 0x5f
        /*17da*/ 	.short	0x0101


	//----- nvinfo : EIATTR_INT_WARP_WIDE_INSTR_OFFSETS
	.align		4
        /*17dc*/ 	.byte	0x04, 0x31
        /*17de*/ 	.short	(.L_29 - .L_28)


	//   ....[0]....
.L_28:
        /*17e0*/ 	.word	0x000004c0


	//   ....[1]....
        /*17e4*/ 	.word	0x000004d0


	//   ....[2]....
        /*17e8*/ 	.word	0x00000560


	//----- nvinfo : EIATTR_COOP_GROUP_MASK_REGIDS
	.align		4
.L_29:
        /*17ec*/ 	.byte	0x04, 0x29
        /*17ee*/ 	.short	(.L_31 - .L_30)


	//   ....[0]....
.L_30:
        /*17f0*/ 	.word	0xffffffff


	//   ....[1]....
        /*17f4*/ 	.word	0xffffffff


	//   ....[2]....
        /*17f8*/ 	.word	0xffffffff


	//   ....[3]....
        /*17fc*/ 	.word	0xffffffff


	//   ....[4]....
        /*1800*/ 	.word	0xffffffff


	//----- nvinfo : EIATTR_COOP_GROUP_INSTR_OFFSETS
	.align		4
.L_31:
        /*1804*/ 	.byte	0x04, 0x28
        /*1806*/ 	.short	(.L_33 - .L_32)


	//   ....[0]....
.L_32:
        /*1808*/ 	.word	0x00000070


	//   ....[1]....
        /*180c*/ 	.word	0x00000080


	//   ....[2]....
        /*1810*/ 	.word	0x000001a0


	//   ....[3]....
        /*1814*/ 	.word	0x00000370


	//   ....[4]....
        /*1818*/ 	.word	0x00001130


	//----- nvinfo : EIATTR_REG_RECONFIG
	.align		4
.L_33:
        /*181c*/ 	.byte	0x01, 0x54
	.zero		2


	//----- nvinfo : EIATTR_SYSCALL_OFFSETS
	.align		4
        /*1820*/ 	.byte	0x04, 0x46
        /*1822*/ 	.short	(.L_35 - .L_34)


	//   ....[0]....
.L_34:
        /*1824*/ 	.word	0x000012e0


	//----- nvinfo : EIATTR_MBARRIER_INSTR_OFFSETS
	.align		4
.L_35:
        /*1828*/ 	.byte	0x04, 0x39
        /*182a*/ 	.short	(.L_37 - .L_36)


	//   ....[0]....
.L_36:
        /*182c*/ 	.word	0x00000320
        /*1830*/ 	.word	0x000000ff
        /*1834*/ 	.word	0x00000000
        /*1838*/ 	.short	0x0100
        /*183a*/ 	.byte	0x08
	.zero		1


	//   ....[1]....
        /*183c*/ 	.word	0x00000330
        /*1840*/ 	.word	0x000000ff
        /*1844*/ 	.word	0x00000010
        /*1848*/ 	.short	0x0100
        /*184a*/ 	.byte	0x08
	.zero		1


	//   ....[2]....
        /*184c*/ 	.word	0x00000340
        /*1850*/ 	.word	0x000000ff
        /*1854*/ 	.word	0x00000008
        /*1858*/ 	.short	0x0100
        /*185a*/ 	.byte	0x08
	.zero		1


	//   ....[3]....
        /*185c*/ 	.word	0x00000350
        /*1860*/ 	.word	0x000000ff
        /*1864*/ 	.word	0x00000018
        /*1868*/ 	.short	0x0100
        /*186a*/ 	.byte	0x08
	.zero		1


	//   ....[4]....
        /*186c*/ 	.word	0x000005e0
        /*1870*/ 	.word	0x000000ff
        /*1874*/ 	.word	0x00000030
        /*1878*/ 	.short	0x0100
        /*187a*/ 	.byte	0x10
	.zero		1


	//   ....[5]....
        /*187c*/ 	.word	0x00000680
        /*1880*/ 	.word	0x000000ff
        /*1884*/ 	.word	0x00000038
        /*1888*/ 	.short	0x0100
        /*188a*/ 	.byte	0x10
	.zero		1


	//   ....[6]....
        /*188c*/ 	.word	0x00001380
        /*1890*/ 	.word	0x00000003
        /*1894*/ 	.word	0x00000000
        /*1898*/ 	.short	0x010a
        /*189a*/ 	.byte	0x3f
	.zero		1


	//   ....[7]....
        /*189c*/ 	.word	0x000013c0
        /*18a0*/ 	.word	0x00000003
        /*18a4*/ 	.word	0x00000000
        /*18a8*/ 	.short	0x010a
        /*18aa*/ 	.byte	0x3f
	.zero		1


	//   ....[8]....
        /*18ac*/ 	.word	0x00002960
        /*18b0*/ 	.word	0x000000ff
        /*18b4*/ 	.word	0x00000000
        /*18b8*/ 	.short	0x010a
        /*18ba*/ 	.byte	0x04
	.zero		1


	//   ....[9]....
        /*18bc*/ 	.word	0x000029a0
        /*18c0*/ 	.word	0x000000ff
        /*18c4*/ 	.word	0x00000000
        /*18c8*/ 	.short	0x010a
        /*18ca*/ 	.byte	0x04
	.zero		1


	//   ....[10]....
        /*18cc*/ 	.word	0x000049e0
        /*18d0*/ 	.word	0x000000ff
        /*18d4*/ 	.word	0x00000000
        /*18d8*/ 	.short	0x0101
        /*18da*/ 	.byte	0x04
	.zero		1


	//   ....[11]....
        /*18dc*/ 	.word	0x00004bd0
        /*18e0*/ 	.word	0x000000ff
        /*18e4*/ 	.word	0x00000000
        /*18e8*/ 	.short	0x0101
        /*18ea*/ 	.byte	0x04
	.zero		1


	//   ....[12]....
        /*18ec*/ 	.word	0x00016870
        /*18f0*/ 	.word	0x0000000a
        /*18f4*/ 	.word	0x00000010
        /*18f8*/ 	.short	0x010a
        /*18fa*/ 	.byte	0x3f
	.zero		1


	//   ....[13]....
        /*18fc*/ 	.word	0x00016c00
        /*1900*/ 	.word	0x00000002
        /*1904*/ 	.word	0x00000038
        /*1908*/ 	.short	0x0101
        /*190a*/ 	.byte	0x3f
	.zero		1


	//   ....[14]....
        /*190c*/ 	.word	0x000173c0
        /*1910*/ 	.word	0x00000005
        /*1914*/ 	.word	0x00000000
        /*1918*/ 	.short	0x010a
        /*191a*/ 	.byte	0x3f
	.zero		1


	//   ....[15]....
        /*191c*/ 	.word	0x00017450
        /*1920*/ 	.word	0x00000003
        /*1924*/ 	.word	0x00000000
        /*1928*/ 	.short	0x010a
        /*192a*/ 	.byte	0x3f
	.zero		1


	//   ....[16]....
        /*192c*/ 	.word	0x000174b0
        /*1930*/ 	.word	0x00000003
        /*1934*/ 	.word	0x00000000
        /*1938*/ 	.short	0x010a
        /*193a*/ 	.byte	0x3f
	.zero		1


	//   ....[17]....
        /*193c*/ 	.word	0x00017510
        /*1940*/ 	.word	0x00000005
        /*1944*/ 	.word	0x00000000
        /*1948*/ 	.short	0x010a
        /*194a*/ 	.byte	0x3f
	.zero		1


	//   ....[18]....
        /*194c*/ 	.word	0x000175e0
        /*1950*/ 	.word	0x0000000a
        /*1954*/ 	.word	0x00000010
        /*1958*/ 	.short	0x010a
        /*195a*/ 	.byte	0x3f
	.zero		1


	//   ....[19]....
        /*195c*/ 	.word	0x000176b0
        /*1960*/ 	.word	0x00000005
        /*1964*/ 	.word	0x00000000
        /*1968*/ 	.short	0x010a
        /*196a*/ 	.byte	0x3f
	.zero		1


	//----- nvinfo : EIATTR_NUM_MBARRIERS
	.align		4
.L_37:
        /*196c*/ 	.byte	0x03, 0x38
        /*196e*/ 	.short	0x0006


	//----- nvinfo : EIATTR_EXIT_INSTR_OFFSETS
	.align		4
        /*1970*/ 	.byte	0x04, 0x1c
        /*1972*/ 	.short	(.L_39 - .L_38)


	//   ....[0]....
.L_38:
        /*1974*/ 	.word	0x000006e0


	//   ....[1]....
        /*1978*/ 	.word	0x00001050


	//   ....[2]....
        /*197c*/ 	.word	0x00015df0


	//   ....[3]....
        /*1980*/ 	.word	0x00016500


	//   ....[4]....
        /*1984*/ 	.word	0x000174a0


	//----- nvinfo : EIATTR_MAX_THREADS
	.align		4
.L_39:
        /*1988*/ 	.byte	0x04, 0x05
        /*198a*/ 	.short	(.L_41 - .L_40)
.L_40:
        /*198c*/ 	.word	0x00000180
        /*1990*/ 	.word	0x00000001
        /*1994*/ 	.word	0x00000001


	//----- nvinfo : EIATTR_CRS_STACK_SIZE
	.align		4
.L_41:
        /*1998*/ 	.byte	0x04, 0x1e
        /*199a*/ 	.short	(.L_43 - .L_42)
.L_42:
        /*199c*/ 	.word	0x00000000


	//----- nvinfo : EIATTR_CBANK_PARAM_SIZE
	.align		4
.L_43:
        /*19a0*/ 	.byte	0x03, 0x19
        /*19a2*/ 	.short	0x0470


	//----- nvinfo : EIATTR_PARAM_CBANK
	.align		4
        /*19a4*/ 	.byte	0x04, 0x0a
        /*19a6*/ 	.short	(.L_45 - .L_44)
	.align		4
.L_44:
        /*19a8*/ 	.word	index@(.nv.constant0._ZN7cutlass13device_kernelINS_4gemm6kernel13GemmUniversalIN4cute5tupleIJiiiiEEENS1_10collective13CollectiveMmaINS1_34MainloopSm90TmaGmmaWarpSpecializedILi2ENS5_IJNS4_1CILi1EEESB_SB_EEENS1_35KernelTmaWarpSpecializedCooperativeEEENS5_IJNSA_ILi256EEESF_NSA_ILi32EEEEEENS_10bfloat16_tENS5_IJlSB_lEEESI_SJ_NS4_8TiledMMAINS4_8MMA_AtomIJNS4_4SM904GMMA28MMA_64x256x16_F32BF16BF16_SSILNSN_5MajorE0ELSP_0ELNSN_7ScaleInE1ELSQ_1EEEEEENS4_6LayoutINS5_IJNSA_ILi2EEESB_SB_EEENS5_IJSB_NSA_ILi0EEESW_EEEEENS5_IJNS4_10UnderscoreESZ_SZ_EEEEENS4_13SM90_TMA_LOADENS4_14ComposedLayoutINS4_7SwizzleILi2ELi4ELi3EEENS4_18smem_ptr_flag_bitsILi16EEENST_INS5_IJNSA_ILi8EEESG_EEENS5_IJSG_SB_EEEEEEEvNS4_8identityES12_S1C_vS1D_EENS_8epilogue10collective6detail29Sm90TmaWarpSpecializedAdapterINS1G_15DefaultEpilogueISI_SJ_SJ_NS1F_6thread17LinearCombinationISI_Li1EffLNS1K_9ScaleType4KindE0ELNS_15FloatRoundStyleE2ESI_EENS1_15EpilogueDefaultEEEEEvvEEEEvNT_6ParamsE)
        /*19ac*/ 	.short	0x0210
        /*19ae*/ 	.short	0x0470


	//----- nvinfo : EIATTR_SW_WAR
	.align		4
.L_45:
        /*19b0*/ 	.byte	0x04, 0x36
        /*19b2*/ 	.short	(.L_47 - .L_46)
.L_46:
        /*19b4*/ 	.word	0x00000008
.L_47:


//--------------------- .nv.callgraph             --------------------------
	.section	.nv.callgraph,"",@"SHT_CUDA_CALLGRAPH"
	.align	4
	.sectionentsize	8
	.align		4
        /*0000*/ 	.word	0x00000000
	.align		4
        /*0004*/ 	.word	0xffffffff
	.align		4
        /*0008*/ 	.word	index@(_ZN7cutlass13device_kernelINS_4gemm6kernel13GemmUniversalIN4cute5tupleIJiiiiEEENS1_10collective13CollectiveMmaINS1_34MainloopSm90TmaGmmaWarpSpecializedILi2ENS5_IJNS4_1CILi1EEESB_SB_EEENS1_35KernelTmaWarpSpecializedCooperativeEEENS5_IJNSA_ILi256EEESF_NSA_ILi32EEEEEENS_10bfloat16_tENS5_IJlSB_lEEESI_SJ_NS4_8TiledMMAINS4_8MMA_AtomIJNS4_4SM904GMMA28MMA_64x256x16_F32BF16BF16_SSILNSN_5MajorE0ELSP_0ELNSN_7ScaleInE1ELSQ_1EEEEEENS4_6LayoutINS5_IJNSA_ILi2EEESB_SB_EEENS5_IJSB_NSA_ILi0EEESW_EEEEENS5_IJNS4_10UnderscoreESZ_SZ_EEEEENS4_13SM90_TMA_LOADENS4_14ComposedLayoutINS4_7SwizzleILi2ELi4ELi3EEENS4_18smem_ptr_flag_bitsILi16EEENST_INS5_IJNSA_ILi8EEESG_EEENS5_IJSG_SB_EEEEEEEvNS4_8identityES12_S1C_vS1D_EENS_8epilogue10collective6detail29Sm90TmaWarpSpecializedAdapterINS1G_15DefaultEpilogueISI_SJ_SJ_NS1F_6thread17LinearCombinationISI_Li1EffLNS1K_9ScaleType4KindE0ELNS_15FloatRoundStyleE2ESI_EENS1_15EpilogueDefaultEEEEEvvEEEEvNT_6ParamsE)
	.align		4
        /*000c*/ 	.word	index@(__assertfail)
	.align		4
        /*0010*/ 	.word	0x00000000
	.align		4
        /*0014*/ 	.word	0xfffffffe
	.align		4
        /*0018*/ 	.word	0x00000000
	.align		4
        /*001c*/ 	.word	0xfffffffd
	.align		4
        /*0020*/ 	.word	0x00000000
	.align		4
        /*0024*/ 	.word	0xfffffffc


//--------------------- .nv.constant4             --------------------------
	.section	.nv.constant4,"a",@progbits
	.align	8
	.align		8
.nv.constant4:
        /*0000*/ 	.dword	__assertfail
	.align		8
        /*0008*/ 	.dword	__unnamed_1
	.align		8
        /*0010*/ 	.dword	_ZN40_INTERNAL_2a604c95_4_k_cu_fdd26743_204874cuda3std3__45__cpo5beginE
	.align		8
        /*0018*/ 	.dword	_ZN40_INTERNAL_2a604c95_4_k_cu_fdd26743_204874cuda3std3__45__cpo3endE
	.align		8
        /*0020*/ 	.dword	_ZN40_INTERNAL_2a604c95_4_k_cu_fdd26743_204874cuda3std3__45__cpo6cbeginE
	.align		8
        /*0028*/ 	.dword	_ZN40_INTERNAL_2a604c95_4_k_cu_fdd26743_204874cuda3std3__45__cpo4cendE
	.align		8
        /*0030*/ 	.dword	_ZN40_INTERNAL_2a604c95_4_k_cu_fdd26743_204874cuda3std3__442_GLOBAL__N__2a604c95_4_k_cu_fdd26743_204876ignoreE
	.align		8
        /*0038*/ 	.dword	_ZN40_INTERNAL_2a604c95_4_k_cu_fdd26743_204874cuda3std3__419piecewise_constructE
	.align		8
        /*0040*/ 	.dword	_ZN40_INTERNAL_2a604c95_4_k_cu_fdd26743_204874cuda3std3__48in_placeE
	.align		8
        /*0048*/ 	.dword	_ZN40_INTERNAL_2a604c95_4_k_cu_fdd26743_204874cuda3std6ranges3__45__cpo4swapE
	.align		8
        /*0050*/ 	.dword	_ZN40_INTERNAL_2a604c95_4_k_cu_fdd26743_204874cuda3std6ranges3__45__cpo9iter_moveE
	.align		8
        /*0058*/ 	.dword	_ZN40_INTERNAL_2a604c95_4_k_cu_fdd26743_204874cute7productE
	.align		8
        /*0060*/ 	.dword	_ZN40_INTERNAL_2a604c95_4_k_cu_fdd26743_204874cute1_E
	.align		8
        /*0068*/ 	.dword	$str$22
	.align		8
        /*0070*/ 	.dword	$str$23


//--------------------- .text._ZN7cutlass13device_kernelINS_4gemm6kernel13GemmUniversalIN4cute5tupleIJiiiiEEENS1_10collective13CollectiveMmaINS1_34MainloopSm90TmaGmmaWarpSpecializedILi2ENS5_IJNS4_1CILi1EEESB_SB_EEENS1_35KernelTmaWarpSpecializedCooperativeEEENS5_IJNSA_ILi256EEESF_NSA_ILi32EEEEEENS_10bfloat16_tENS5_IJlSB_lEEESI_SJ_NS4_8TiledMMAINS4_8MMA_AtomIJNS4_4SM904GMMA28MMA_64x256x16_F32BF16BF16_SSILNSN_5MajorE0ELSP_0ELNSN_7ScaleInE1ELSQ_1EEEEEENS4_6LayoutINS5_IJNSA_ILi2EEESB_SB_EEENS5_IJSB_NSA_ILi0EEESW_EEEEENS5_IJNS4_10UnderscoreESZ_SZ_EEEEENS4_13SM90_TMA_LOADENS4_14ComposedLayoutINS4_7SwizzleILi2ELi4ELi3EEENS4_18smem_ptr_flag_bitsILi16EEENST_INS5_IJNSA_ILi8EEESG_EEENS5_IJSG_SB_EEEEEEEvNS4_8identityES12_S1C_vS1D_EENS_8epilogue10collective6detail29Sm90TmaWarpSpecializedAdapterINS1G_15DefaultEpilogueISI_SJ_SJ_NS1F_6thread17LinearCombinationISI_Li1EffLNS1K_9ScaleType4KindE0ELNS_15FloatRoundStyleE2ESI_EENS1_15EpilogueDefaultEEEEEvvEEEEvNT_6ParamsE --------------------------
	.section	.text._ZN7cutlass13device_kernelINS_4gemm6kernel13GemmUniversalIN4cute5tupleIJiiiiEEENS1_10collective13CollectiveMmaINS1_34MainloopSm90TmaGmmaWarpSpecializedILi2ENS5_IJNS4_1CILi1EEESB_SB_EEENS1_35KernelTmaWarpSpecializedCooperativeEEENS5_IJNSA_ILi256EEESF_NSA_ILi32EEEEEENS_10bfloat16_tENS5_IJlSB_lEEESI_SJ_NS4_8TiledMMAINS4_8MMA_AtomIJNS4_4SM904GMMA28MMA_64x256x16_F32BF16BF16_SSILNSN_5MajorE0ELSP_0ELNSN_7ScaleInE1ELSQ_1EEEEEENS4_6LayoutINS5_IJNSA_ILi2EEESB_SB_EEENS5_IJSB_NSA_ILi0EEESW_EEEEENS5_IJNS4_10UnderscoreESZ_SZ_EEEEENS4_13SM90_TMA_LOADENS4_14ComposedLayoutINS4_7SwizzleILi2ELi4ELi3EEENS4_18smem_ptr_flag_bitsILi16EEENST_INS5_IJNSA_ILi8EEESG_EEENS5_IJSG_SB_EEEEEEEvNS4_8identityES12_S1C_vS1D_EENS_8epilogue10collective6detail29Sm90TmaWarpSpecializedAdapterINS1G_15DefaultEpilogueISI_SJ_SJ_NS1F_6thread17LinearCombinationISI_Li1EffLNS1K_9ScaleType4KindE0ELNS_15FloatRoundStyleE2ESI_EENS1_15EpilogueDefaultEEEEEvvEEEEvNT_6ParamsE,"ax",@progbits
	.align	128
.text._ZN7cutlass13device_kernelINS_4gemm6kernel13GemmUniversalIN4cute5tupleIJiiiiEEENS1_10collective13CollectiveMmaINS1_34MainloopSm90TmaGmmaWarpSpecializedILi2ENS5_IJNS4_1CILi1EEESB_SB_EEENS1_35KernelTmaWarpSpecializedCooperativeEEENS5_IJNSA_ILi256EEESF_NSA_ILi32EEEEEENS_10bfloat16_tENS5_IJlSB_lEEESI_SJ_NS4_8TiledMMAINS4_8MMA_AtomIJNS4_4SM904GMMA28MMA_64x256x16_F32BF16BF16_SSILNSN_5MajorE0ELSP_0ELNSN_7ScaleInE1ELSQ_1EEEEEENS4_6LayoutINS5_IJNSA_ILi2EEESB_SB_EEENS5_IJSB_NSA_ILi0EEESW_EEEEENS5_IJNS4_10UnderscoreESZ_SZ_EEEEENS4_13SM90_TMA_LOADENS4_14ComposedLayoutINS4_7SwizzleILi2ELi4ELi3EEENS4_18smem_ptr_flag_bitsILi16EEENST_INS5_IJNSA_ILi8EEESG_EEENS5_IJSG_SB_EEEEEEEvNS4_8identityES12_S1C_vS1D_EENS_8epilogue10collective6detail29Sm90TmaWarpSpecializedAdapterINS1G_15DefaultEpilogueISI_SJ_SJ_NS1F_6thread17LinearCombinationISI_Li1EffLNS1K_9ScaleType4KindE0ELNS_15FloatRoundStyleE2ESI_EENS1_15EpilogueDefaultEEEEEvvEEEEvNT_6ParamsE:
        .type           _ZN7cutlass13device_kernelINS_4gemm6kernel13GemmUniversalIN4cute5tupleIJiiiiEEENS1_10collective13CollectiveMmaINS1_34MainloopSm90TmaGmmaWarpSpecializedILi2ENS5_IJNS4_1CILi1EEESB_SB_EEENS1_35KernelTmaWarpSpecializedCooperativeEEENS5_IJNSA_ILi256EEESF_NSA_ILi32EEEEEENS_10bfloat16_tENS5_IJlSB_lEEESI_SJ_NS4_8TiledMMAINS4_8MMA_AtomIJNS4_4SM904GMMA28MMA_64x256x16_F32BF16BF16_SSILNSN_5MajorE0ELSP_0ELNSN_7ScaleInE1ELSQ_1EEEEEENS4_6LayoutINS5_IJNSA_ILi2EEESB_SB_EEENS5_IJSB_NSA_ILi0EEESW_EEEEENS5_IJNS4_10UnderscoreESZ_SZ_EEEEENS4_13SM90_TMA_LOADENS4_14ComposedLayoutINS4_7SwizzleILi2ELi4ELi3EEENS4_18smem_ptr_flag_bitsILi16EEENST_INS5_IJNSA_ILi8EEESG_EEENS5_IJSG_SB_EEEEEEEvNS4_8identityES12_S1C_vS1D_EENS_8epilogue10collective6detail29Sm90TmaWarpSpecializedAdapterINS1G_15DefaultEpilogueISI_SJ_SJ_NS1F_6thread17LinearCombinationISI_Li1EffLNS1K_9ScaleType4KindE0ELNS_15FloatRoundStyleE2ESI_EENS1_15EpilogueDefaultEEEEEvvEEEEvNT_6ParamsE,@function
        .size           _ZN7cutlass13device_kernelINS_4gemm6kernel13GemmUniversalIN4cute5tupleIJiiiiEEENS1_10collective13CollectiveMmaINS1_34MainloopSm90TmaGmmaWarpSpecializedILi2ENS5_IJNS4_1CILi1EEESB_SB_EEENS1_35KernelTmaWarpSpecializedCooperativeEEENS5_IJNSA_ILi256EEESF_NSA_ILi32EEEEEENS_10bfloat16_tENS5_IJlSB_lEEESI_SJ_NS4_8TiledMMAINS4_8MMA_AtomIJNS4_4SM904GMMA28MMA_64x256x16_F32BF16BF16_SSILNSN_5MajorE0ELSP_0ELNSN_7ScaleInE1ELSQ_1EEEEEENS4_6LayoutINS5_IJNSA_ILi2EEESB_SB_EEENS5_IJSB_NSA_ILi0EEESW_EEEEENS5_IJNS4_10UnderscoreESZ_SZ_EEEEENS4_13SM90_TMA_LOADENS4_14ComposedLayoutINS4_7SwizzleILi2ELi4ELi3EEENS4_18smem_ptr_flag_bitsILi16EEENST_INS5_IJNSA_ILi8EEESG_EEENS5_IJSG_SB_EEEEEEEvNS4_8identityES12_S1C_vS1D_EENS_8epilogue10collective6detail29Sm90TmaWarpSpecializedAdapterINS1G_15DefaultEpilogueISI_SJ_SJ_NS1F_6thread17LinearCombinationISI_Li1EffLNS1K_9ScaleType4KindE0ELNS_15FloatRoundStyleE2ESI_EENS1_15EpilogueDefaultEEEEEvvEEEEvNT_6ParamsE,(.L_x_572 - _ZN7cutlass13device_kernelINS_4gemm6kernel13GemmUniversalIN4cute5tupleIJiiiiEEENS1_10collective13CollectiveMmaINS1_34MainloopSm90TmaGmmaWarpSpecializedILi2ENS5_IJNS4_1CILi1EEESB_SB_EEENS1_35KernelTmaWarpSpecializedCooperativeEEENS5_IJNSA_ILi256EEESF_NSA_ILi32EEEEEENS_10bfloat16_tENS5_IJlSB_lEEESI_SJ_NS4_8TiledMMAINS4_8MMA_AtomIJNS4_4SM904GMMA28MMA_64x256x16_F32BF16BF16_SSILNSN_5MajorE0ELSP_0ELNSN_7ScaleInE1ELSQ_1EEEEEENS4_6LayoutINS5_IJNSA_ILi2EEESB_SB_EEENS5_IJSB_NSA_ILi0EEESW_EEEEENS5_IJNS4_10UnderscoreESZ_SZ_EEEEENS4_13SM90_TMA_LOADENS4_14ComposedLayoutINS4_7SwizzleILi2ELi4ELi3EEENS4_18smem_ptr_flag_bitsILi16EEENST_INS5_IJNSA_ILi8EEESG_EEENS5_IJSG_SB_EEEEEEEvNS4_8identityES12_S1C_vS1D_EENS_8epilogue10collective6detail29Sm90TmaWarpSpecializedAdapterINS1G_15DefaultEpilogueISI_SJ_SJ_NS1F_6thread17LinearCombinationISI_Li1EffLNS1K_9ScaleType4KindE0ELNS_15FloatRoundStyleE2ESI_EENS1_15EpilogueDefaultEEEEEvvEEEEvNT_6ParamsE)
        .other          _ZN7cutlass13device_kernelINS_4gemm6kernel13GemmUniversalIN4cute5tupleIJiiiiEEENS1_10collective13CollectiveMmaINS1_34MainloopSm90TmaGmmaWarpSpecializedILi2ENS5_IJNS4_1CILi1EEESB_SB_EEENS1_35KernelTmaWarpSpecializedCooperativeEEENS5_IJNSA_ILi256EEESF_NSA_ILi32EEEEEENS_10bfloat16_tENS5_IJlSB_lEEESI_SJ_NS4_8TiledMMAINS4_8MMA_AtomIJNS4_4SM904GMMA28MMA_64x256x16_F32BF16BF16_SSILNSN_5MajorE0ELSP_0ELNSN_7ScaleInE1ELSQ_1EEEEEENS4_6LayoutINS5_IJNSA_ILi2EEESB_SB_EEENS5_IJSB_NSA_ILi0EEESW_EEEEENS5_IJNS4_10UnderscoreESZ_SZ_EEEEENS4_13SM90_TMA_LOADENS4_14ComposedLayoutINS4_7SwizzleILi2ELi4ELi3EEENS4_18smem_ptr_flag_bitsILi16EEENST_INS5_IJNSA_ILi8EEESG_EEENS5_IJSG_SB_EEEEEEEvNS4_8identityES12_S1C_vS1D_EENS_8epilogue10collective6detail29Sm90TmaWarpSpecializedAdapterINS1G_15DefaultEpilogueISI_SJ_SJ_NS1F_6thread17LinearCombinationISI_Li1EffLNS1K_9ScaleType4KindE0ELNS_15FloatRoundStyleE2ESI_EENS1_15EpilogueDefaultEEEEEvvEEEEvNT_6ParamsE,@"STO_CUDA_ENTRY STV_DEFAULT"
_ZN7cutlass13device_kernelINS_4gemm6kernel13GemmUniversalIN4cute5tupleIJiiiiEEENS1_10collective13CollectiveMmaINS1_34MainloopSm90TmaGmmaWarpSpecializedILi2ENS5_IJNS4_1CILi1EEESB_SB_EEENS1_35KernelTmaWarpSpecializedCooperativeEEENS5_IJNSA_ILi256EEESF_NSA_ILi32EEEEEENS_10bfloat16_tENS5_IJlSB_lEEESI_SJ_NS4_8TiledMMAINS4_8MMA_AtomIJNS4_4SM904GMMA28MMA_64x256x16_F32BF16BF16_SSILNSN_5MajorE0ELSP_0ELNSN_7ScaleInE1ELSQ_1EEEEEENS4_6LayoutINS5_IJNSA_ILi2EEESB_SB_EEENS5_IJSB_NSA_ILi0EEESW_EEEEENS5_IJNS4_10UnderscoreESZ_SZ_EEEEENS4_13SM90_TMA_LOADENS4_14ComposedLayoutINS4_7SwizzleILi2ELi4ELi3EEENS4_18smem_ptr_flag_bitsILi16EEENST_INS5_IJNSA_ILi8EEESG_EEENS5_IJSG_SB_EEEEEEEvNS4_8identityES12_S1C_vS1D_EENS_8epilogue10collective6detail29Sm90TmaWarpSpecializedAdapterINS1G_15DefaultEpilogueISI_SJ_SJ_NS1F_6thread17LinearCombinationISI_Li1EffLNS1K_9ScaleType4KindE0ELNS_15FloatRoundStyleE2ESI_EENS1_15EpilogueDefaultEEEEEvvEEEEvNT_6ParamsE:
[----:B------:R-:W0:Y:S02]  /*0000*/  LDC R1, c[0x0][0x28] ;  /* 0x00000a00ff017b82 */ /* 0x000e240000000800 */
[----:B0-----:R-:W-:Y:S01]  /*0010*/  VIADD R1, R1, 0xfffffb40 ;  /* 0xfffffb4001017836 */ /* 0x001fe20000000000 */
[----:B------:R-:W0:Y:S01]  /*0020*/  S2R R2, SR_TID.X ;  /* 0x0000000000027919 */ /* 0x000e220000002100 */
[----:B------:R-:W-:Y:S01]  /*0030*/  ELECT P0, URZ, PT ;  /* 0x00000000003f782f */ /* 0x000fe20003800000 */
[----:B------:R-:W-:Y:S01]  /*0040*/  BSSY B0, `(.L_x_0) ;  /* 0x0000015000007945 */ /* 0x000fe20003800000 */
[--C-:B0-----:R-:W-:Y:S02]  /*0050*/  SHF.R.U32.HI R0, RZ, 0x5, R2.reuse ;  /* 0x00000005ff007819 */ /* 0x101fe40000011602 */
[----:B------:R-:W-:-:S03]  /*0060*/  SHF.R.U32.HI R160, RZ, 0x7, R2 ;  /* 0x00000007ffa07819 */ /* 0x000fc60000011602 */
[----:B------:R-:W0:Y:S04]  /*0070*/  SHFL.IDX PT, R3, R0, RZ, 0x1f ;  /* 0x00001fff00037589 */ /* 0x000e2800000e0000 */
[----:B------:R-:W1:Y:S01]  /*0080*/  SHFL.IDX PT, R2, R160, RZ, 0x1f ;  /* 0x00001fffa0027589 */ /* 0x000e6200000e0000 */
[----:B0-----:R-:W-:Y:S02]  /*0090*/  R2UR UR10, R3 ;  /* 0x00000000030a72ca */ /* 0x001fe400000e0000 */
[----:B-1----:R-:W-:-:S11]  /*00a0*/  R2UR UR5, R2 ;  /* 0x00000000020572ca */ /* 0x002fd600000e0000 */
[----:B------:R-:W-:Y:S02]  /*00b0*/  USHF.R.S32.HI UR4, URZ, 0x1f, UR10 ;  /* 0x0000001f3f047899 */ /* 0x000fe4000801140a */
[----:B------:R-:W-:Y:S02]  /*00c0*/  ISETP.NE.OR P0, PT, RZ, UR10, !P0 ;  /* 0x0000000aff007c0c */ /* 0x000fe4000c705670 */
[----:B------:R-:W-:-:S04]  /*00d0*/  ULEA.HI UR4, UR4, UR10, URZ, 0x2 ;  /* 0x0000000a04047291 */ /* 0x000fc8000f8f103f */
[----:B------:R-:W-:-:S04]  /*00e0*/  ULOP3.LUT UR4, UR4, 0xfffffffc, URZ, 0xc0, !UPT ;  /* 0xfffffffc04047892 */ /* 0x000fc8000f8ec03f */
[----:B------:R-:W-:-:S03]  /*00f0*/  UIADD3 UR10, UR10, -UR4, URZ ;  /* 0x800000040a0a7290 */ /* 0x000fc6000fffe03f */
[----:B------:R-:W-:Y:S09]  /*0100*/  @P0 BRA `(.L_x_1) ;  /* 0x0000000000200947 */ /* 0x000ff20003800000 */
[----:B------:R-:W-:Y:S02]  /*0110*/  ULDC.64 UR6, c[0x0][0x198] ;  /* 0x0000660000067ab9 */ /* 0x000fe40000000a00 */
[----:B------:R-:W-:Y:S02]  /*0120*/  UIADD3 UR8, UP0, UR6, 0xf0, URZ ;  /* 0x000000f006087890 */ /* 0x000fe4000ff1e03f */
[----:B------:R-:W-:Y:S02]  /*0130*/  UIADD3 UR6, UP1, UR6, 0x1f0, URZ ;  /* 0x000001f006067890 */ /* 0x000fe4000ff3e03f */
[----:B------:R-:W-:Y:S02]  /*0140*/  UIADD3.X UR9, URZ, UR7, URZ, UP0, !UPT ;  /* 0x000000073f097290 */ /* 0x000fe400087fe43f */
[----:B------:R-:W-:-:S07]  /*0150*/  UIADD3.X UR7, URZ, UR7, URZ, UP1, !UPT ;  /* 0x000000073f077290 */ /* 0x000fce0008ffe43f */
[----:B------:R0:W-:Y:S02]  /*0160*/  UTMACCTL.PF [UR8] ;  /* 0x00000000080079b9 */ /* 0x0001e40008040000 */
[----:B------:R0:W-:Y:S02]  /*0170*/  UTMACCTL.PF [UR6] ;  /* 0x00000000060079b9 */ /* 0x0001e40008040000 */
[----:B0-----:R-:W-:Y:S01]  /*0180*/  NOP ;  /* 0x0000000000007918 */ /* 0x001fe20000000000 */
.L_x_1:
[----:B------:R-:W-:Y:S05]  /*0190*/  BSYNC B0 ;  /* 0x0000000000007941 */ /* 0x000fea0003800000 */
.L_x_0:
[----:B------:R-:W0:Y:S01]  /*01a0*/  SHFL.IDX PT, R2, R0, RZ, 0x1f ;  /* 0x00001fff00027589 */ /* 0x000e2200000e0000 */
[----:B------:R-:W-:Y:S01]  /*01b0*/  UISETP.NE.AND UP0, UPT, UR10, 0x3, UPT ;  /* 0x000000030a00788c */ /* 0x000fe2000bf05270 */
[----:B------:R-:W-:Y:S01]  /*01c0*/  ISETP.NE.AND P1, PT, RZ, UR5, PT ;  /* 0x00000005ff007c0c */ /* 0x000fe2000bf25270 */
[----:B------:R-:W-:Y:S02]  /*01d0*/  UIADD3 UR18, UR5, -0x1, URZ ;  /* 0xffffffff05127890 */ /* 0x000fe4000fffe03f */
[----:B------:R-:W-:Y:S02]  /*01e0*/  UISETP.EQ.OR UP0, UPT, UR10, URZ, !UP0 ;  /* 0x0000003f0a00728c */ /* 0x000fe4000c702670 */
[----:B------:R-:W-:Y:S02]  /*01f0*/  UISETP.GE.U32.AND UP1, UPT, UR18, 0x2, UPT ;  /* 0x000000021200788c */ /* 0x000fe4000bf26070 */
[----:B------:R-:W-:-:S04]  /*0200*/  UISETP.EQ.AND UP0, UPT, UR5, URZ, UP0 ;  /* 0x0000003f0500728c */ /* 0x000fc80008702270 */
[----:B------:R-:W-:-:S04]  /*0210*/  USEL UR40, URZ, 0x1, !UP0 ;  /* 0x000000013f287887 */ /* 0x000fc8000c000000 */
[----:B------:R-:W-:Y:S01]  /*0220*/  USEL UR40, UR40, 0x2, UP1 ;  /* 0x0000000228287887 */ /* 0x000fe20008800000 */
[----:B0-----:R-:W-:-:S13]  /*0230*/  ISETP.NE.AND P0, PT, R2, RZ, PT ;  /* 0x000000ff0200720c */ /* 0x001fda0003f05270 */
[----:B------:R-:W-:Y:S05]  /*0240*/  @P0 BRA `(.L_x_2) ;  /* 0x0000000000480947 */ /* 0x000fea0003800000 */
[----:B------:R-:W0:Y:S01]  /*0250*/  S2UR UR8, SR_CgaCtaId ;  /* 0x00000000000879c3 */ /* 0x000e220000008800 */
[----:B------:R-:W-:Y:S01]  /*0260*/  UMOV UR4, 0x400 ;  /* 0x0000040000047882 */ /* 0x000fe20000000000 */
[----:B------:R-:W-:Y:S01]  /*0270*/  UMOV UR5, 0x1 ;  /* 0x0000000100057882 */ /* 0x000fe20000000000 */
[----:B------:R-:W-:Y:S01]  /*0280*/  UMOV UR6, 0x100 ;  /* 0x0000010000067882 */ /* 0x000fe20000000000 */
[----:B------:R-:W-:Y:S01]  /*0290*/  ELECT P0, URZ, PT ;  /* 0x00000000003f782f */ /* 0x000fe20003800000 */
[----:B------:R-:W-:-:S04]  /*02a0*/  UIADD3 UR6, -UR6, 0x100000, URZ ;  /* 0x0010000006067890 */ /* 0x000fc8000fffe13f */
[----:B------:R-:W-:Y:S02]  /*02b0*/  USHF.L.U32 UR7, UR6, 0xb, URZ ;  /* 0x0000000b06077899 */ /* 0x000fe4000800063f */
[----:B------:R-:W-:Y:S02]  /*02c0*/  USHF.L.U32 UR6, UR6, 0x1, URZ ;  /* 0x0000000106067899 */ /* 0x000fe4000800063f */
[----:B0-----:R-:W-:Y:S02]  /*02d0*/  ULEA UR8, UR8, UR4, 0x18 ;  /* 0x0000000408087291 */ /* 0x001fe4000f8ec03f */
[----:B------:R-:W-:-:S04]  /*02e0*/  UIADD3 UR4, -UR5, 0x100000, URZ ;  /* 0x0010000005047890 */ /* 0x000fc8000fffe13f */
[----:B------:R-:W-:Y:S02]  /*02f0*/  USHF.L.U32 UR5, UR4, 0xb, URZ ;  /* 0x0000000b04057899 */ /* 0x000fe4000800063f */
[----:B------:R-:W-:Y:S01]  /*0300*/  USHF.L.U32 UR4, UR4, 0x1, URZ ;  /* 0x0000000104047899 */ /* 0x000fe2000800063f */
[----:B------:R-:W0:Y:S11]  /*0310*/  FENCE.VIEW.ASYNC.S ;  /* 0x00000000000073c6 */ /* 0x000e360000000000 */
[----:B0-----:R0:W1:Y:S01]  /*0320*/  SYNCS.EXCH.64 URZ, [UR8], UR4 ;  /* 0x00000004083f75b2 */ /* 0x0010620008000100 */
[----:B------:R0:W2:Y:S01]  /*0330*/  SYNCS.EXCH.64 URZ, [UR8+0x10], UR6 ;  /* 0x00001006083f75b2 */ /* 0x0000a20008000100 */
[----:B------:R0:W3:Y:S01]  /*0340*/  SYNCS.EXCH.64 URZ, [UR8+0x8], UR4 ;  /* 0x00000804083f75b2 */ /* 0x0000e20008000100 */
[----:B------:R0:W4:Y:S01]  /*0350*/  SYNCS.EXCH.64 URZ, [UR8+0x18], UR6 ;  /* 0x00001806083f75b2 */ /* 0x0001220008000100 */
[----:B------:R-:W-:Y:S01]  /*0360*/  NOP ;  /* 0x0000000000007918 */ /* 0x000fe20000000000 */
.L_x_2:
[----:B------:R-:W5:Y:S01]  /*0370*/  SHFL.IDX PT, R0, R0, RZ, 0x1f ;  /* 0x00001fff00007589 */ /* 0x000f6200000e0000 */
[----:B------:R-:W-:Y:S01]  /*0380*/  ELECT P0, URZ, PT ;  /* 0x00000000003f782f */ /* 0x000fe20003800000 */
[----:B------:R-:W1:Y:S01]  /*0390*/  S2UR UR17, SR_CTAID.Y ;  /* 0x00000000001179c3 */ /* 0x000e620000002600 */
[----:B0-----:R-:W-:Y:S01]  /*03a0*/  ULDC UR5, c[0x0][0x65c] ;  /* 0x0001970000057ab9 */ /* 0x001fe20000000800 */
[----:B------:R-:W-:Y:S01]  /*03b0*/  UMOV UR12, 0x20 ;  /* 0x00000020000c7882 */ /* 0x000fe20000000000 */
[----:B------:R-:W-:Y:S01]  /*03c0*/  UISETP.NE.AND UP2, UPT, UR5, 0x1, UPT ;  /* 0x000000010500788c */ /* 0x000fe2000bf45270 */
[----:B------:R-:W-:Y:S01]  /*03d0*/  NOP ;  /* 0x0000000000007918 */ /* 0x000fe20000000000 */
[----:B------:R-:W-:Y:S02]  /*03e0*/  NOP ;  /* 0x0000000000007918 */ /* 0x000fe40000000000 */
[----:B------:R-:W-:Y:S01]  /*03f0*/  UP2UR UR45, UPR, URZ, 0x4 ;  /* 0x000000043f2d7883 */ /* 0x000fe20008000000 */
[----:B------:R-:W0:Y:S01]  /*0400*/  S2UR UR4, SR_CTAID.X ;  /* 0x00000000000479c3 */ /* 0x000e220000002500 */
[----:B------:R-:W-:-:S02]  /*0410*/  PLOP3.LUT P2, PT, PT, PT, UP2, 0x80, 0x0 ;  /* 0x000000000000781c */ /* 0x000fc40003f4f028 */
[----:B------:R-:W-:Y:S02]  /*0420*/  PLOP3.LUT P4, PT, PT, PT, UP2, 0x80, 0x0 ;  /* 0x000000000000781c */ /* 0x000fe40003f8f028 */
[----:B------:R-:W-:Y:S01]  /*0430*/  PLOP3.LUT P3, PT, PT, PT, UP2, 0x80, 0x0 ;  /* 0x000000000000781c */ /* 0x000fe20003f6f028 */
[----:B------:R-:W-:Y:S01]  /*0440*/  @UP2 ULDC UR14, c[0x0][0x10] ;  /* 0x00000400000e2ab9 */ /* 0x000fe20000000800 */
[----:B------:R-:W-:Y:S01]  /*0450*/  @UP2 UMOV UR9, URZ ;  /* 0x0000003f00092c82 */ /* 0x000fe20008000000 */
[----:B------:R-:W-:Y:S01]  /*0460*/  @!UP2 ULDC UR11, c[0x0][0xc] ;  /* 0x00000300000baab9 */ /* 0x000fe20000000800 */
[----:B-----5:R-:W-:Y:S01]  /*0470*/  ISETP.NE.OR P0, PT, R0, RZ, !P0 ;  /* 0x000000ff0000720c */ /* 0x020fe20004705670 */
[----:B-1----:R-:W-:Y:S02]  /*0480*/  @UP2 UMOV UR7, UR17 ;  /* 0x0000001100072c82 */ /* 0x002fe40008000000 */
[----:B------:R-:W-:Y:S01]  /*0490*/  @UP2 UMOV UR8, UR7 ;  /* 0x0000000700082c82 */ /* 0x000fe20008000000 */
[----:B------:R-:W-:Y:S01]  /*04a0*/  @!UP2 UMOV UR7, UR17 ;  /* 0x000000110007ac82 */ /* 0x000fe20008000000 */
[----:B0-----:R-:W-:-:S08]  /*04b0*/  @UP2 UIMAD.WIDE.U32 UR14, UR4, UR14, UR8 ;  /* 0x0000000e040e22a5 */ /* 0x001fd0000f8e0008 */
[----:B------:R-:W-:Y:S01]  /*04c0*/  VOTEU.ALL UP0, P0 ;  /* 0x00000000003f7886 */ /* 0x000fe20000000000 */
[----:B------:R-:W-:Y:S01]  /*04d0*/  VOTEU.ALL UP1, P0 ;  /* 0x00000000003f7886 */ /* 0x000fe20000020000 */
[----:B------:R-:W-:-:S03]  /*04e0*/  IMAD.U32 R2, RZ, RZ, UR14 ;  /* 0x0000000eff027e24 */ /* 0x000fc6000f8e00ff */
[----:B------:R-:W0:Y:S01]  /*04f0*/  @!UP0 S2UR UR6, SR_CgaCtaId ;  /* 0x00000000000689c3 */ /* 0x000e220000008800 */
[----:B------:R-:W-:Y:S01]  /*0500*/  @!UP0 UMOV UR5, 0x400 ;  /* 0x0000040000058882 */ /* 0x000fe20000000000 */
[----:B------:R-:W-:-:S04]  /*0510*/  @!UP0 UIADD3 UR12, -UR12, 0x100000, URZ ;  /* 0x001000000c0c8890 */ /* 0x000fc8000fffe13f */
[----:B------:R-:W-:Y:S02]  /*0520*/  @!UP0 USHF.L.U32 UR13, UR12, 0xb, URZ ;  /* 0x0000000b0c0d8899 */ /* 0x000fe4000800063f */
[----:B------:R-:W-:Y:S01]  /*0530*/  @!UP0 USHF.L.U32 UR12, UR12, 0x1, URZ ;  /* 0x000000010c0c8899 */ /* 0x000fe2000800063f */
[----:B------:R-:W-:Y:S01]  /*0540*/  IMAD.U32 R3, RZ, RZ, UR15 ;  /* 0x0000000fff037e24 */ /* 0x000fe2000f8e00ff */
[----:B0-----:R-:W-:Y:S01]  /*0550*/  @!UP0 ULEA UR16, UR6, UR5, 0x18 ;  /* 0x0000000506108291 */ /* 0x001fe2000f8ec03f */
[----:B------:R-:W-:Y:S01]  /*0560*/  VOTEU.ALL UP0, P0 ;  /* 0x00000000003f7886 */ /* 0x000fe20000000000 */
[----:B------:R-:W-:Y:S01]  /*0570*/  PLOP3.LUT P0, PT, PT, PT, UP2, 0x80, 0x0 ;  /* 0x000000000000781c */ /* 0x000fe20003f0f028 */
[----:B------:R-:W-:Y:S01]  /*0580*/  UMOV UR5, URZ ;  /* 0x0000003f00057c82 */ /* 0x000fe20008000000 */
[----:B------:R-:W-:Y:S01]  /*0590*/  @UP2 UMOV UR6, URZ ;  /* 0x0000003f00062c82 */ /* 0x000fe20008000000 */
[----:B------:R-:W-:Y:S02]  /*05a0*/  @!UP2 UIMAD.WIDE.U32 UR8, UR11, UR7, UR4 ;  /* 0x000000070b08a2a5 */ /* 0x000fe4000f8e0004 */
[----:B------:R-:W-:-:S04]  /*05b0*/  @UP2 UIADD3 UR6, UR15, UR6, URZ ;  /* 0x000000060f062290 */ /* 0x000fc8000fffe03f */
[----:B------:R-:W-:Y:S01]  /*05c0*/  IMAD.U32 R5, RZ, RZ, UR9 ;  /* 0x00000009ff057e24 */ /* 0x000fe2000f8e00ff */
[----:B------:R-:W0:Y:S02]  /*05d0*/  FENCE.VIEW.ASYNC.S ;  /* 0x00000000000073c6 */ /* 0x000e240000000000 */
[----:B0-----:R0:W2:Y:S01]  /*05e0*/  @!UP0 SYNCS.EXCH.64 URZ, [UR16+0x30], UR12 ;  /* 0x0000300c103f85b2 */ /* 0x0010a20008000100 */
[----:B------:R-:W-:Y:S01]  /*05f0*/  @P2 IMAD.U32 R6, RZ, RZ, UR6 ;  /* 0x00000006ff062e24 */ /* 0x000fe2000f8e00ff */
[----:B------:R-:W-:Y:S01]  /*0600*/  MOV R4, UR8 ;  /* 0x0000000800047c02 */ /* 0x000fe20008000f00 */
[----:B------:R-:W-:Y:S02]  /*0610*/  @P0 IMAD.MOV.U32 R7, RZ, RZ, R2 ;  /* 0x000000ffff070224 */ /* 0x000fe400078e0002 */
[----:B------:R-:W-:Y:S02]  /*0620*/  IMAD.U32 R2, RZ, RZ, UR8 ;  /* 0x00000008ff027e24 */ /* 0x000fe4000f8e00ff */
[----:B------:R-:W-:-:S02]  /*0630*/  @!P4 IMAD.MOV.U32 R6, RZ, RZ, R5 ;  /* 0x000000ffff06c224 */ /* 0x000fc400078e0005 */
[----:B------:R-:W-:Y:S02]  /*0640*/  @!P3 IMAD.MOV.U32 R7, RZ, RZ, R2 ;  /* 0x000000ffff07b224 */ /* 0x000fe400078e0002 */
[----:B------:R-:W-:Y:S01]  /*0650*/  IMAD.U32 R3, RZ, RZ, UR9 ;  /* 0x00000009ff037e24 */ /* 0x000fe2000f8e00ff */
[----:B------:R0:W-:Y:S04]  /*0660*/  STL [R1+0x200], R6 ;  /* 0x0002000601007387 */ /* 0x0001e80000100800 */
[----:B------:R0:W-:Y:S01]  /*0670*/  STL [R1+0x204], R7 ;  /* 0x0002040701007387 */ /* 0x0001e20000100800 */
[----:B------:R0:W2:Y:S01]  /*0680*/  @!UP1 SYNCS.EXCH.64 URZ, [UR16+0x38], UR12 ;  /* 0x0000380c103f95b2 */ /* 0x0000a20008000100 */
[----:B------:R-:W-:Y:S01]  /*0690*/  NOP ;  /* 0x0000000000007918 */ /* 0x000fe20000000000 */
[----:B--234-:R-:W-:Y:S06]  /*06a0*/  BAR.SYNC.DEFER_BLOCKING 0x0 ;  /* 0x0000000000007b1d */ /* 0x01cfec0000010000 */
[----:B------:R-:W-:Y:S05]  /*06b0*/  @!P1 BRA `(.L_x_3) ;  /* 0x0000015400d09947 */ /* 0x000fea0003800000 */
[----:B------:R-:W-:-:S06]  /*06c0*/  UISETP.GT.U32.AND UP0, UPT, UR18, 0x1, UPT ;  /* 0x000000011200788c */ /* 0x000fcc000bf04070 */
[----:B------:R-:W-:-:S13]  /*06d0*/  PLOP3.LUT P0, PT, PT, PT, UP0, 0x80, 0x0 ;  /* 0x000000000000781c */ /* 0x000fda0003f0f008 */
[----:B0-----:R-:W-:Y:S05]  /*06e0*/  @P0 EXIT ;  /* 0x000000000000094d */ /* 0x001fea0003800000 */
[----:B------:R-:W-:Y:S01]  /*06f0*/  ULDC.64 UR8, c[0x0][0x650] ;  /* 0x0001940000087ab9 */ /* 0x000fe20000000a00 */
[----:B------:R-:W-:Y:S01]  /*0700*/  UMOV UR41, 0xffffffff ;  /* 0xffffffff00297882 */ /* 0x000fe20000000000 */
[----:B------:R-:W-:Y:S01]  /*0710*/  ISETP.GE.U32.AND P0, PT, R7, UR8, PT ;  /* 0x0000000807007c0c */ /* 0x000fe2000bf06070 */
[----:B------:R-:W-:Y:S01]  /*0720*/  UMOV UR42, 0xffffffff ;  /* 0xffffffff002a7882 */ /* 0x000fe20000000000 */
[----:B------:R-:W-:Y:S01]  /*0730*/  UMOV UR43, 0xffffffff ;  /* 0xffffffff002b7882 */ /* 0x000fe20000000000 */
[----:B------:R-:W-:Y:S02]  /*0740*/  PRMT R0, RZ, 0x7610, R0 ;  /* 0x00007610ff007816 */ /* 0x000fe40000000000 */
[----:B------:R-:W-:-:S13]  /*0750*/  ISETP.GE.U32.AND.EX P0, PT, R6, UR9, PT, P0 ;  /* 0x0000000906007c0c */ /* 0x000fda000bf06100 */
[----:B------:R-:W-:Y:S05]  /*0760*/  @P0 BRA `(.L_x_4) ;  /* 0x0000000400800947 */ /* 0x000fea0003800000 */
[----:B------:R-:W-:Y:S01]  /*0770*/  I2FP.F32.U32 R0, UR4 ;  /* 0x0000000400007c45 */ /* 0x000fe20008201000 */
[----:B------:R-:W-:Y:S01]  /*0780*/  ULDC.64 UR16, c[0x0][0x628] ;  /* 0x00018a0000107ab9 */ /* 0x000fe20000000a00 */
[----:B------:R-:W-:Y:S01]  /*0790*/  ULDC UR6, c[0x0][0x150] ;  /* 0x0000540000067ab9 */ /* 0x000fe20000000800 */
[----:B------:R-:W-:Y:S01]  /*07a0*/  ISETP.NE.U32.AND P0, PT, RZ, UR16, PT ;  /* 0x00000010ff007c0c */ /* 0x000fe2000bf05070 */
[----:B------:R-:W-:Y:S01]  /*07b0*/  ULDC UR15, c[0x0][0x630] ;  /* 0x00018c00000f7ab9 */ /* 0x000fe20000000800 */
[----:B------:R-:W-:Y:S01]  /*07c0*/  FMUL R0, R0, UR6 ;  /* 0x0000000600007c20 */ /* 0x000fe20008400000 */
[----:B------:R-:W-:Y:S01]  /*07d0*/  R2UR UR18, R7 ;  /* 0x00000000071272ca */ /* 0x000fe200000e0000 */
[----:B------:R-:W-:Y:S01]  /*07e0*/  ULDC UR20, c[0x0][0x154] ;  /* 0x0000550000147ab9 */ /* 0x000fe20000000800 */
[----:B------:R-:W-:Y:S01]  /*07f0*/  ISETP.NE.AND.EX P0, PT, RZ, UR17, PT, P0 ;  /* 0x00000011ff007c0c */ /* 0x000fe2000bf05300 */
[----:B------:R0:W1:Y:S01]  /*0800*/  F2I.U32.TRUNC.NTZ R2, R0 ;  /* 0x0000000000027305 */ /* 0x000062000020f000 */
[----:B------:R-:W-:-:S02]  /*0810*/  R2UR UR19, R6 ;  /* 0x00000000061372ca */ /* 0x000fc400000e0000 */
[----:B------:R-:W-:Y:S02]  /*0820*/  R2UR UR8, R7 ;  /* 0x00000000070872ca */ /* 0x000fe400000e0000 */
[----:B------:R-:W-:-:S07]  /*0830*/  R2UR UR9, R6 ;  /* 0x00000000060972ca */ /* 0x000fce00000e0000 */
[----:B0-----:R-:W-:Y:S08]  /*0840*/  @!P0 BRA `(.L_x_5) ;  /* 0x0000000000308947 */ /* 0x001ff00003800000 */
[----:B------:R-:W-:Y:S01]  /*0850*/  R2UR UR8, R7 ;  /* 0x00000000070872ca */ /* 0x000fe200000e0000 */
[----:B------:R-:W-:Y:S01]  /*0860*/  ULDC UR6, c[0x0][0x634] ;  /* 0x00018d0000067ab9 */ /* 0x000fe20000000800 */
[----:B------:R-:W-:-:S11]  /*0870*/  R2UR UR14, R6 ;  /* 0x00000000060e72ca */ /* 0x000fd600000e0000 */
[----:B------:R-:W-:-:S04]  /*0880*/  UIADD3 UR6, UP0, UR8, UR6, URZ ;  /* 0x0000000608067290 */ /* 0x000fc8000ff1e03f */
[----:B------:R-:W-:-:S04]  /*0890*/  UIADD3.X UR14, URZ, UR14, URZ, UP0, !UPT ;  /* 0x0000000e3f0e7290 */ /* 0x000fc800087fe43f */
[----:B------:R-:W-:-:S04]  /*08a0*/  UIMAD.WIDE.U32 UR8, UR14, UR16, URZ ;  /* 0x000000100e0872a5 */ /* 0x000fc8000f8e003f */
[----:B------:R-:W-:Y:S02]  /*08b0*/  UIMAD.WIDE.U32 UR10, UP0, UR6, UR17, UR8 ;  /* 0x00000011060a72a5 */ /* 0x000fe4000f800008 */
[----:B------:R-:W-:Y:S02]  /*08c0*/  UIMAD.WIDE.U32 UR8, UR6, UR16, URZ ;  /* 0x00000010060872a5 */ /* 0x000fe4000f8e003f */
[----:B------:R-:W-:Y:S02]  /*08d0*/  UIADD3.X UR13, URZ, URZ, URZ, UP0, !UPT ;  /* 0x0000003f3f0d7290 */ /* 0x000fe400087fe43f */
[----:B------:R-:W-:Y:S01]  /*08e0*/  UIADD3 URZ, UP0, UR9, UR10, URZ ;  /* 0x0000000a093f7290 */ /* 0x000fe2000ff1e03f */
[----:B------:R-:W-:-:S03]  /*08f0*/  UMOV UR12, UR11 ;  /* 0x0000000b000c7c82 */ /* 0x000fc60008000000 */
[----:B------:R-:W-:-:S12]  /*0900*/  UIMAD.WIDE.U32.X UR8, UR14, UR17, UR12, UP0 ;  /* 0x000000110e0872a5 */ /* 0x000fd800080e040c */
.L_x_5:
[----:B------:R-:W-:Y:S01]  /*0910*/  USHF.R.U64 UR43, UR8, UR15, UR9 ;  /* 0x0000000f082b7299 */ /* 0x000fe20008001209 */
[----:B------:R-:W-:Y:S01]  /*0920*/  I2FP.F32.U32 R0, UR7 ;  /* 0x0000000700007c45 */ /* 0x000fe20008201000 */
[----:B------:R-:W-:Y:S01]  /*0930*/  USHF.R.U32.HI UR5, URZ, UR15, UR9 ;  /* 0x0000000f3f057299 */ /* 0x000fe20008011609 */
[----:B-1----:R-:W-:Y:S01]  /*0940*/  R2UR UR12, R2 ;  /* 0x00000000020c72ca */ /* 0x002fe200000e0000 */
[----:B------:R-:W-:Y:S02]  /*0950*/  UIADD3 UR6, UP0, URZ, -UR43, URZ ;  /* 0x8000002b3f067290 */ /* 0x000fe4000ff1e03f */
[----:B------:R-:W-:Y:S01]  /*0960*/  FMUL R0, R0, UR20 ;  /* 0x0000001400007c20 */ /* 0x000fe20008400000 */
[----:B------:R-:W-:Y:S01]  /*0970*/  ULDC.64 UR8, c[0x0][0x620] ;  /* 0x0001880000087ab9 */ /* 0x000fe20000000a00 */
[----:B------:R-:W-:Y:S01]  /*0980*/  UIADD3.X UR5, URZ, ~UR5, URZ, UP0, !UPT ;  /* 0x800000053f057290 */ /* 0x000fe200087fe43f */
[----:B------:R-:W-:Y:S01]  /*0990*/  UMOV UR10, UR18 ;  /* 0x00000012000a7c82 */ /* 0x000fe20008000000 */
[----:B------:R-:W-:-:S02]  /*09a0*/  UMOV UR11, UR19 ;  /* 0x00000013000b7c82 */ /* 0x000fc40008000000 */
[----:B------:R-:W-:Y:S01]  /*09b0*/  UIMAD UR5, UR5, UR8, URZ ;  /* 0x00000008050572a4 */ /* 0x000fe2000f8e023f */
[----:B------:R-:W0:Y:S01]  /*09c0*/  F2I.U32.TRUNC.NTZ R0, R0 ;  /* 0x0000000000007305 */ /* 0x000e22000020f000 */
[----:B------:R-:W-:Y:S02]  /*09d0*/  UIMAD.WIDE.U32 UR10, UR6, UR8, UR10 ;  /* 0x00000008060a72a5 */ /* 0x000fe4000f8e000a */
[----:B------:R-:W-:Y:S01]  /*09e0*/  UIMAD UR6, UR6, UR9, UR5 ;  /* 0x00000009060672a4 */ /* 0x000fe2000f8e0205 */
[----:B------:R-:W-:Y:S01]  /*09f0*/  ULDC UR21, c[0x0][0x658] ;  /* 0x0001960000157ab9 */ /* 0x000fe20000000800 */
[----:B------:R-:W-:Y:S02]  /*0a00*/  UMOV UR19, 0xffffffff ;  /* 0xffffffff00137882 */ /* 0x000fe40000000000 */
[----:B------:R-:W-:Y:S01]  /*0a10*/  UIADD3 UR6, UR11, UR6, URZ ;  /* 0x000000060b067290 */ /* 0x000fe2000fffe03f */
[----:B------:R-:W-:Y:S01]  /*0a20*/  ULDC UR15, c[0x0][0x618] ;  /* 0x00018600000f7ab9 */ /* 0x000fe20000000800 */
[----:B------:R-:W-:Y:S01]  /*0a30*/  ULDC.64 UR8, c[0x0][0x640] ;  /* 0x0001900000087ab9 */ /* 0x000fe20000000a00 */
[----:B------:R-:W-:Y:S01]  /*0a40*/  USHF.L.U32 UR11, UR19, UR21, URZ ;  /* 0x00000015130b7299 */ /* 0x000fe2000800063f */
[----:B------:R-:W-:Y:S01]  /*0a50*/  ISETP.NE.U32.AND P0, PT, RZ, UR8, PT ;  /* 0x00000008ff007c0c */ /* 0x000fe2000bf05070 */
[----:B------:R-:W-:-:S02]  /*0a60*/  USHF.R.U64 UR19, UR10, UR15, UR6 ;  /* 0x0000000f0a137299 */ /* 0x000fc40008001206 */
[----:B------:R-:W-:Y:S01]  /*0a70*/  USHF.R.U32.HI UR10, URZ, UR15, UR6 ;  /* 0x0000000f3f0a7299 */ /* 0x000fe20008011606 */
[----:B0-----:R-:W-:Y:S01]  /*0a80*/  R2UR UR14, R0 ;  /* 0x00000000000e72ca */ /* 0x001fe200000e0000 */
[----:B------:R-:W-:Y:S01]  /*0a90*/  ULDC UR17, c[0x0][0x608] ;  /* 0x0001820000117ab9 */ /* 0x000fe20000000800 */
[----:B------:R-:W-:Y:S01]  /*0aa0*/  ISETP.NE.AND.EX P0, PT, RZ, UR9, PT, P0 ;  /* 0x00000009ff007c0c */ /* 0x000fe2000bf05300 */
[----:B------:R-:W-:Y:S02]  /*0ab0*/  USHF.R.U64 UR23, UR19, UR17, UR10 ;  /* 0x0000001113177299 */ /* 0x000fe4000800120a */
[----:B------:R-:W-:Y:S01]  /*0ac0*/  USHF.R.U32.HI UR10, URZ, UR17, UR10 ;  /* 0x000000113f0a7299 */ /* 0x000fe2000801160a */
[----:B------:R-:W-:Y:S01]  /*0ad0*/  UMOV UR16, 0x1 ;  /* 0x0000000100107882 */ /* 0x000fe20000000000 */
[----:B------:R-:W-:Y:S02]  /*0ae0*/  UIADD3 UR12, -UR12, URZ, URZ ;  /* 0x0000003f0c0c7290 */ /* 0x000fe4000fffe13f */
[----:B------:R-:W-:-:S02]  /*0af0*/  USHF.R.U64 UR24, UR23, UR21, UR10 ;  /* 0x0000001517187299 */ /* 0x000fc4000800120a */
[----:B------:R-:W-:Y:S01]  /*0b00*/  USHF.L.U32 UR6, UR16, UR21, URZ ;  /* 0x0000001510067299 */ /* 0x000fe2000800063f */
[----:B------:R-:W-:Y:S01]  /*0b10*/  ULDC UR13, c[0x0][0x144] ;  /* 0x00005100000d7ab9 */ /* 0x000fe20000000800 */
[----:B------:R-:W-:Y:S01]  /*0b20*/  ULDC UR5, c[0x0][0x600] ;  /* 0x0001800000057ab9 */ /* 0x000fe20000000800 */
[----:B------:R-:W-:Y:S02]  /*0b30*/  ULOP3.LUT UR16, URZ, UR11, URZ, 0x33, !UPT ;  /* 0x0000000b3f107292 */ /* 0x000fe4000f8e333f */
[----:B------:R-:W-:Y:S02]  /*0b40*/  USHF.R.U32.HI UR11, URZ, UR21, UR10 ;  /* 0x000000153f0b7299 */ /* 0x000fe4000801160a */
[----:B------:R-:W-:Y:S02]  /*0b50*/  UIADD3 UR18, UR5, -0x1, URZ ;  /* 0xffffffff05127890 */ /* 0x000fe4000fffe03f */
[----:B------:R-:W-:Y:S02]  /*0b60*/  UIADD3 UR20, -UR14, URZ, URZ ;  /* 0x0000003f0e147290 */ /* 0x000fe4000fffe13f */
[----:B------:R-:W-:Y:S01]  /*0b70*/  UIMAD UR4, UR13, UR12, UR4 ;  /* 0x0000000c0d0472a4 */ /* 0x000fe2000f8e0204 */
[----:B------:R-:W-:Y:S01]  /*0b80*/  ULDC UR25, c[0x0][0x148] ;  /* 0x0000520000197ab9 */ /* 0x000fe20000000800 */
[----:B------:R-:W-:Y:S01]  /*0b90*/  ULDC UR21, c[0x0][0x648] ;  /* 0x0001920000157ab9 */ /* 0x000fe20000000800 */
[----:B------:R-:W-:Y:S01]  /*0ba0*/  ULDC UR22, c[0x0][0x638] ;  /* 0x00018e0000167ab9 */ /* 0x000fe20000000800 */
[----:B------:R-:W-:Y:S01]  /*0bb0*/  UMOV UR10, UR24 ;  /* 0x00000018000a7c82 */ /* 0x000fe20008000000 */
[----:B------:R-:W-:Y:S07]  /*0bc0*/  @!P0 BRA `(.L_x_6) ;  /* 0x0000000000308947 */ /* 0x000fee0003800000 */
[----:B------:R-:W-:Y:S02]  /*0bd0*/  ULDC UR14, c[0x0][0x64c] ;  /* 0x00019300000e7ab9 */ /* 0x000fe40000000800 */
        /* <DEDUP_REMOVED lines=8> */
[----:B------:R-:W-:-:S07]  /*0c60*/  UIMAD.WIDE.U32.X UR8, UR17, UR9, UR14, UP0 ;  /* 0x00000009110872a5 */ /* 0x000fce00080e040e */
[----:B------:R-:W-:Y:S01]  /*0c70*/  UMOV UR10, UR8 ;  /* 0x00000008000a7c82 */ /* 0x000fe20008000000 */
[----:B------:R-:W-:-:S05]  /*0c80*/  UMOV UR11, UR9 ;  /* 0x00000009000b7c82 */ /* 0x000fca0008000000 */
.L_x_6:
[----:B------:R-:W-:Y:S01]  /*0c90*/  UISETP.NE.AND UP0, UPT, UR45, URZ, UPT ;  /* 0x0000003f2d00728c */ /* 0x000fe2000bf05270 */
[----:B------:R-:W-:Y:S01]  /*0ca0*/  IMAD.MOV.U32 R0, RZ, RZ, 0x1 ;  /* 0x00000001ff007424 */ /* 0x000fe200078e00ff */
[----:B------:R-:W-:Y:S02]  /*0cb0*/  USHF.R.U64 UR8, UR10, UR21, UR11 ;  /* 0x000000150a087299 */ /* 0x000fe4000800120b */
[----:B------:R-:W-:Y:S02]  /*0cc0*/  ULOP3.LUT UR16, UR23, UR16, URZ, 0xc0, !UPT ;  /* 0x0000001017107292 */ /* 0x000fe4000f8ec03f */
[----:B------:R-:W-:Y:S02]  /*0cd0*/  ULOP3.LUT UR18, UR19, UR18, URZ, 0xc0, !UPT ;  /* 0x0000001213127292 */ /* 0x000fe4000f8ec03f */
[----:B------:R-:W-:-:S03]  /*0ce0*/  UIMAD UR16, UR6, UR8, UR16 ;  /* 0x00000008061072a4 */ /* 0x000fc6000f8e0210 */
[----:B------:R-:W-:Y:S02]  /*0cf0*/  @UP0 UIMAD UR4, UR25, UR20, UR7 ;  /* 0x00000014190402a4 */ /* 0x000fe4000f8e0207 */
[----:B------:R-:W-:-:S04]  /*0d00*/  UIADD3 UR7, -UR8, URZ, URZ ;  /* 0x0000003f08077290 */ /* 0x000fc8000fffe13f */
[----:B------:R-:W-:-:S03]  /*0d10*/  UIMAD UR6, UR7, UR22, UR24 ;  /* 0x00000016070672a4 */ /* 0x000fc6000f8e0218 */
[----:B------:R-:W-:Y:S01]  /*0d20*/  ULDC UR7, c[0x0][0x610] ;  /* 0x0001840000077ab9 */ /* 0x000fe20000000800 */
[----:B------:R-:W-:Y:S02]  /*0d30*/  UIMAD UR6, UR6, UR5, UR18 ;  /* 0x00000005060672a4 */ /* 0x000fe4000f8e0212 */
[----:B------:R-:W-:-:S04]  /*0d40*/  UIMAD UR4, UR16, UR7, UR4 ;  /* 0x00000007100472a4 */ /* 0x000fc8000f8e0204 */
[----:B------:R-:W-:Y:S02]  /*0d50*/  USEL UR42, UR6, UR4, !UP0 ;  /* 0x00000004062a7287 */ /* 0x000fe4000c000000 */
[----:B------:R-:W-:-:S12]  /*0d60*/  USEL UR41, UR4, UR6, !UP0 ;  /* 0x0000000604297287 */ /* 0x000fd8000c000000 */
.L_x_4:
[----:B------:R-:W-:-:S08]  /*0d70*/  NOP ;  /* 0x0000000000007918 */ /* 0x000fd00000000000 */
[----:B------:R-:W0:Y:S02]  /*0d80*/  USETMAXREG.TRY_ALLOC.CTAPOOL UP0, 0xf0 ;  /* 0x000000f0000079c8 */ /* 0x000e240008000600 */
[----:B0-----:R-:W-:-:S13]  /*0d90*/  PLOP3.LUT P0, PT, PT, PT, UP0, 0x80, 0x0 ;  /* 0x000000000000781c */ /* 0x001fda0003f0f008 */
[----:B------:R-:W-:Y:S05]  /*0da0*/  @!P0 BRA `(.L_x_4) ;  /* 0xfffffffc00f08947 */ /* 0x000fea000383ffff */
[----:B------:R-:W-:Y:S01]  /*0db0*/  ULDC.64 UR4, c[0x0][0x598] ;  /* 0x0001660000047ab9 */ /* 0x000fe20000000a00 */
[----:B------:R-:W-:Y:S01]  /*0dc0*/  ULDC.64 UR36, c[0x0][0x208] ;  /* 0x0000820000247ab9 */ /* 0x000fe20000000a00 */
[----:B------:R-:W-:-:S04]  /*0dd0*/  ISETP.NE.U32.AND P0, PT, RZ, UR4, PT ;  /* 0x00000004ff007c0c */ /* 0x000fc8000bf05070 */
[----:B------:R-:W-:-:S13]  /*0de0*/  ISETP.NE.AND.EX P0, PT, RZ, UR5, PT, P0 ;  /* 0x00000005ff007c0c */ /* 0x000fda000bf05300 */
[----:B------:R-:W-:Y:S05]  /*0df0*/  @!P0 BRA `(.L_x_7) ;  /* 0x00000000001c8947 */ /* 0x000fea0003800000 */
[----:B------:R-:W0:Y:S02]  /*0e00*/  LDC.64 R2, c[0x0][0x598] ;  /* 0x00016600ff027b82 */ /* 0x000e240000000a00 */
[----:B0-----:R-:W2:Y:S02]  /*0e10*/  LDG.E.64 R2, desc[UR36][R2.64] ;  /* 0x0000002402027981 */ /* 0x001ea4000c1e1b00 */
[----:B--2---:R-:W-:-:S04]  /*0e20*/  ISETP.NE.U32.AND P0, PT, R2, RZ, PT ;  /* 0x000000ff0200720c */ /* 0x004fc80003f05070 */
[----:B------:R-:W-:-:S13]  /*0e30*/  ISETP.NE.AND.EX P0, PT, R3, RZ, PT, P0 ;  /* 0x000000ff0300720c */ /* 0x000fda0003f05300 */
[----:B------:R-:W-:Y:S05]  /*0e40*/  @!P0 BRA `(.L_x_7) ;  /* 0x0000000000088947 */ /* 0x000fea0003800000 */
[----:B------:R0:W5:Y:S01]  /*0e50*/  LD.E R2, desc[UR36][R2.64] ;  /* 0x0000002402027980 */ /* 0x000162000c101900 */
[----:B------:R-:W-:Y:S05]  /*0e60*/  BRA `(.L_x_8) ;  /* 0x0000000000247947 */ /* 0x000fea0003800000 */
.L_x_7:
[----:B------:R-:W-:Y:S02]  /*0e70*/  ULDC.64 UR4, c[0x0][0x588] ;  /* 0x0001620000047ab9 */ /* 0x000fe40000000a00 */
[----:B------:R-:W-:-:S04]  /*0e80*/  ISETP.NE.U32.AND P0, PT, RZ, UR4, PT ;  /* 0x00000004ff007c0c */ /* 0x000fc8000bf05070 */
[----:B------:R-:W-:-:S13]  /*0e90*/  ISETP.NE.AND.EX P0, PT, RZ, UR5, PT, P0 ;  /* 0x00000005ff007c0c */ /* 0x000fda000bf05300 */
[----:B------:R-:W-:Y:S05]  /*0ea0*/  @!P0 BRA `(.L_x_9) ;  /* 0x00000000000c8947 */ /* 0x000fea0003800000 */
[----:B------:R-:W0:Y:S02]  /*0eb0*/  LDC.64 R2, c[0x0][0x588] ;  /* 0x00016200ff027b82 */ /* 0x000e240000000a00 */
[----:B0-----:R1:W5:Y:S01]  /*0ec0*/  LDG.E R2, desc[UR36][R2.64] ;  /* 0x0000002402027981 */ /* 0x001362000c1e1900 */
[----:B------:R-:W-:Y:S05]  /*0ed0*/  BRA `(.L_x_8) ;  /* 0x0000000000087947 */ /* 0x000fea0003800000 */
.L_x_9:
[----:B------:R-:W-:Y:S02]  /*0ee0*/  ULDC UR4, c[0x0][0x580] ;  /* 0x0001600000047ab9 */ /* 0x000fe40000000800 */
[----:B------:R-:W-:-:S07]  /*0ef0*/  IMAD.U32 R2, RZ, RZ, UR4 ;  /* 0x00000004ff027e24 */ /* 0x000fce000f8e00ff */
.L_x_8:
[----:B------:R-:W-:Y:S02]  /*0f00*/  ULDC.64 UR4, c[0x0][0x5a0] ;  /* 0x0001680000047ab9 */ /* 0x000fe40000000a00 */
[----:B------:R-:W-:-:S04]  /*0f10*/  ISETP.NE.U32.AND P0, PT, RZ, UR4, PT ;  /* 0x00000004ff007c0c */ /* 0x000fc8000bf05070 */
[----:B------:R-:W-:-:S13]  /*0f20*/  ISETP.NE.AND.EX P0, PT, RZ, UR5, PT, P0 ;  /* 0x00000005ff007c0c */ /* 0x000fda000bf05300 */
[----:B------:R-:W-:Y:S05]  /*0f30*/  @!P0 BRA `(.L_x_10) ;  /* 0x00000000001c8947 */ /* 0x000fea0003800000 */
[----:B------:R-:W2:Y:S02]  /*0f40*/  LDC.64 R4, c[0x0][0x5a0] ;  /* 0x00016800ff047b82 */ /* 0x000ea40000000a00 */
[----:B--2---:R-:W2:Y:S02]  /*0f50*/  LDG.E.64 R4, desc[UR36][R4.64] ;  /* 0x0000002404047981 */ /* 0x004ea4000c1e1b00 */
[----:B--2---:R-:W-:-:S04]  /*0f60*/  ISETP.NE.U32.AND P0, PT, R4, RZ, PT ;  /* 0x000000ff0400720c */ /* 0x004fc80003f05070 */
[----:B------:R-:W-:-:S13]  /*0f70*/  ISETP.NE.AND.EX P0, PT, R5, RZ, PT, P0 ;  /* 0x000000ff0500720c */ /* 0x000fda0003f05300 */
[----:B------:R-:W-:Y:S05]  /*0f80*/  @!P0 BRA `(.L_x_10) ;  /* 0x0000000000088947 */ /* 0x000fea0003800000 */
[----:B------:R2:W5:Y:S01]  /*0f90*/  LD.E R16, desc[UR36][R4.64] ;  /* 0x0000002404107980 */ /* 0x000562000c101900 */
[----:B------:R-:W-:Y:S05]  /*0fa0*/  BRA `(.L_x_11) ;  /* 0x0000000000247947 */ /* 0x000fea0003800000 */
.L_x_10:
[----:B------:R-:W-:Y:S02]  /*0fb0*/  ULDC.64 UR4, c[0x0][0x590] ;  /* 0x0001640000047ab9 */ /* 0x000fe40000000a00 */
[----:B------:R-:W-:-:S04]  /*0fc0*/  ISETP.NE.U32.AND P0, PT, RZ, UR4, PT ;  /* 0x00000004ff007c0c */ /* 0x000fc8000bf05070 */
[----:B------:R-:W-:-:S13]  /*0fd0*/  ISETP.NE.AND.EX P0, PT, RZ, UR5, PT, P0 ;  /* 0x00000005ff007c0c */ /* 0x000fda000bf05300 */
[----:B------:R-:W-:Y:S05]  /*0fe0*/  @!P0 BRA `(.L_x_12) ;  /* 0x00000000000c8947 */ /* 0x000fea0003800000 */
[----:B------:R-:W2:Y:S02]  /*0ff0*/  LDC.64 R16, c[0x0][0x590] ;  /* 0x00016400ff107b82 */ /* 0x000ea40000000a00 */
[----:B--2---:R3:W5:Y:S01]  /*1000*/  LDG.E R16, desc[UR36][R16.64] ;  /* 0x0000002410107981 */ /* 0x004762000c1e1900 */
[----:B------:R-:W-:Y:S05]  /*1010*/  BRA `(.L_x_11) ;  /* 0x0000000000087947 */ /* 0x000fea0003800000 */
.L_x_12:
[----:B------:R-:W-:Y:S02]  /*1020*/  ULDC UR4, c[0x0][0x584] ;  /* 0x0001610000047ab9 */ /* 0x000fe40000000800 */
[----:B------:R-:W-:-:S07]  /*1030*/  IMAD.U32 R16, RZ, RZ, UR4 ;  /* 0x00000004ff107e24 */ /* 0x000fce000f8e00ff */
.L_x_11:
[----:B------:R-:W-:-:S13]  /*1040*/  LOP3.LUT P0, RZ, R0, 0xff, RZ, 0xc0, !PT ;  /* 0x000000ff00ff7812 */ /* 0x000fda000780c0ff */
[----:B------:R-:W-:Y:S05]  /*1050*/  @!P0 EXIT ;  /* 0x000000000000894d */ /* 0x000fea0003800000 */
[----:B------:R-:W-:Y:S01]  /*1060*/  ULDC UR4, c[0x0][0x28c] ;  /* 0x0000a30000047ab9 */ /* 0x000fe20000000800 */
[----:B------:R-:W-:Y:S01]  /*1070*/  UMOV UR38, URZ ;  /* 0x0000003f00267c82 */ /* 0x000fe20008000000 */
[----:B------:R-:W-:Y:S01]  /*1080*/  UIADD3 UR4, UR4, 0x1f, URZ ;  /* 0x0000001f04047890 */ /* 0x000fe2000fffe03f */
[----:B------:R-:W-:-:S03]  /*1090*/  UMOV UR39, URZ ;  /* 0x0000003f00277c82 */ /* 0x000fc60008000000 */
[----:B------:R-:W-:-:S04]  /*10a0*/  USHF.R.S32.HI UR5, URZ, 0x1f, UR4 ;  /* 0x0000001f3f057899 */ /* 0x000fc80008011404 */
[----:B------:R-:W-:-:S04]  /*10b0*/  ULEA.HI UR5, UR5, UR4, URZ, 0x5 ;  /* 0x0000000405057291 */ /* 0x000fc8000f8f283f */
[----:B------:R-:W-:-:S12]  /*10c0*/  USHF.R.S32.HI UR44, URZ, 0x5, UR5 ;  /* 0x000000053f2c7899 */ /* 0x000fd80008011405 */
.L_x_540:
[----:B------:R-:W4:Y:S01]  /*10d0*/  S2R R0, SR_TID.X ;  /* 0x0000000000007919 */ /* 0x000f220000002100 */
[----:B------:R-:W0:Y:S01]  /*10e0*/  S2UR UR6, SR_CgaCtaId ;  /* 0x00000000000679c3 */ /* 0x000e220000008800 */
[----:B------:R-:W-:Y:S02]  /*10f0*/  UMOV UR46, 0x400 ;  /* 0x00000400002e7882 */ /* 0x000fe40000000000 */
[----:B0-----:R-:W-:Y:S01]  /*1100*/  ULEA UR46, UR6, UR46, 0x18 ;  /* 0x0000002e062e7291 */ /* 0x001fe2000f8ec03f */
[----:B----4-:R-:W-:-:S04]  /*1110*/  LOP3.LUT R0, R0, 0x80, RZ, 0xc0, !PT ;  /* 0x0000008000007812 */ /* 0x010fc800078ec0ff */
[----:B------:R-:W-:-:S06]  /*1120*/  SHF.R.U32.HI R0, RZ, 0x7, R0 ;  /* 0x00000007ff007819 */ /* 0x000fcc0000011600 */
[----:B------:R-:W0:Y:S02]  /*1130*/  SHFL.IDX PT, R0, R0, RZ, 0x1f ;  /* 0x00001fff00007589 */ /* 0x000e2400000e0000 */
[----:B0-----:R-:W-:-:S13]  /*1140*/  R2UR UR4, R0 ;  /* 0x00000000000472ca */ /* 0x001fda00000e0000 */
[----:B------:R-:W-:-:S04]  /*1150*/  ULEA.HI UR5, UR4, UR4, URZ, 0x1 ;  /* 0x0000000404057291 */ /* 0x000fc8000f8f083f */
[----:B------:R-:W-:-:S04]  /*1160*/  ULOP3.LUT UR5, UR5, 0xffffe, URZ, 0xc0, !UPT ;  /* 0x000ffffe05057892 */ /* 0x000fc8000f8ec03f */
[----:B------:R-:W-:-:S03]  /*1170*/  UIADD3 UR5, UR4, -UR5, URZ ;  /* 0x8000000504057290 */ /* 0x000fc6000fffe03f */
[----:B------:R-:W-:Y:S01]  /*1180*/  ULDC UR4, c[0x0][0x28c] ;  /* 0x0000a30000047ab9 */ /* 0x000fe20000000800 */
[----:B------:R-:W-:Y:S01]  /*1190*/  ULEA UR5, UR5, UR46, 0xc ;  /* 0x0000002e05057291 */ /* 0x000fe2000f8e603f */
[----:B------:R-:W-:-:S03]  /*11a0*/  ISETP.LT.AND P0, PT, RZ, UR4, PT ;  /* 0x00000004ff007c0c */ /* 0x000fc6000bf01270 */
[----:B------:R-:W-:-:S04]  /*11b0*/  UIADD3 UR5, UR5, 0x100, URZ ;  /* 0x0000010005057890 */ /* 0x000fc8000fffe03f */
[----:B------:R-:W-:-:S04]  /*11c0*/  USHF.R.U32.HI UR5, URZ, 0x4, UR5 ;  /* 0x000000043f057899 */ /* 0x000fc80008011605 */
[----:B------:R-:W-:Y:S02]  /*11d0*/  ULOP3.LUT UR47, UR5, 0x3fff, URZ, 0xc0, !UPT ;  /* 0x00003fff052f7892 */ /* 0x000fe4000f8ec03f */
[----:B-1-3--:R-:W-:Y:S10]  /*11e0*/  @P0 BRA `(.L_x_13) ;  /* 0x0000000000400947 */ /* 0x00aff40003800000 */
[----:B------:R-:W-:Y:S01]  /*11f0*/  MOV R0, 0x0 ;  /* 0x0000000000007802 */ /* 0x000fe20000000f00 */
[----:B------:R-:W-:Y:S01]  /*1200*/  ULDC.64 UR4, c[0x4][0x68] ;  /* 0x01001a0000047ab9 */ /* 0x000fe20000000a00 */
[----:B------:R-:W-:Y:S01]  /*1210*/  ULDC.64 UR6, c[0x4][0x8] ;  /* 0x0100020000067ab9 */ /* 0x000fe20000000a00 */
[----:B--2---:R-:W-:Y:S01]  /*1220*/  IMAD.U32 R4, RZ, RZ, UR4 ;  /* 0x00000004ff047e24 */ /* 0x004fe2000f8e00ff */
[----:B------:R0:W2:Y:S01]  /*1230*/  LDC.64 R14, c[0x4][R0] ;  /* 0x01000000000e7b82 */ /* 0x0000a20000000a00 */
[----:B------:R-:W-:Y:S01]  /*1240*/  MOV R5, UR5 ;  /* 0x0000000500057c02 */ /* 0x000fe20008000f00 */
[----:B------:R-:W-:Y:S01]  /*1250*/  ULDC.64 UR4, c[0x4][0x70] ;  /* 0x01001c0000047ab9 */ /* 0x000fe20000000a00 */
[----:B------:R-:W-:Y:S02]  /*1260*/  IMAD.U32 R10, RZ, RZ, UR6 ;  /* 0x00000006ff0a7e24 */ /* 0x000fe4000f8e00ff */
[----:B------:R-:W-:Y:S02]  /*1270*/  IMAD.U32 R6, RZ, RZ, UR4 ;  /* 0x00000004ff067e24 */ /* 0x000fe4000f8e00ff */
[----:B------:R-:W-:-:S02]  /*1280*/  IMAD.U32 R7, RZ, RZ, UR5 ;  /* 0x00000005ff077e24 */ /* 0x000fc4000f8e00ff */
[----:B------:R-:W-:Y:S02]  /*1290*/  IMAD.U32 R11, RZ, RZ, UR7 ;  /* 0x00000007ff0b7e24 */ /* 0x000fe4000f8e00ff */
[----:B------:R-:W-:Y:S02]  /*12a0*/  IMAD.MOV.U32 R8, RZ, RZ, 0x1e1 ;  /* 0x000001e1ff087424 */ /* 0x000fe400078e00ff */
[----:B------:R-:W-:Y:S02]  /*12b0*/  IMAD.MOV.U32 R12, RZ, RZ, 0x1 ;  /* 0x00000001ff0c7424 */ /* 0x000fe400078e00ff */
[----:B0-----:R-:W-:-:S07]  /*12c0*/  IMAD.MOV.U32 R13, RZ, RZ, RZ ;  /* 0x000000ffff0d7224 */ /* 0x001fce00078e00ff */
[----:B------:R-:W-:-:S07]  /*12d0*/  LEPC R20, `(.L_x_13) ;  /* 0x000000001014794e */ /* 0x000fce0000000000 */
[----:B-123-5:R-:W-:Y:S05]  /*12e0*/  CALL.ABS.NOINC R14 ;  /* 0x000000000e007343 */ /* 0x02efea0003c00000 */
.L_x_13:
[----:B------:R-:W-:-:S06]  /*12f0*/  ULOP3.LUT UR4, UR40, 0x1, URZ, 0xfc, !UPT ;  /* 0x0000000128047892 */ /* 0x000fcc000f8efc3f */
[----:B------:R-:W-:-:S04]  /*1300*/  MOV R0, UR4 ;  /* 0x0000000400007c02 */ /* 0x000fc80008000f00 */
[----:B------:R-:W-:-:S13]  /*1310*/  ISETP.NE.AND P0, PT, R0, 0x3, PT ;  /* 0x000000030000780c */ /* 0x000fda0003f05270 */
[----:B------:R-:W-:Y:S05]  /*1320*/  @!P0 BRA `(.L_x_14) ;  /* 0x0000000000048947 */ /* 0x000fea0003800000 */
[----:B------:R-:W-:Y:S01]  /*1330*/  BPT.TRAP 0x1 ;  /* 0x000000040000795c */ /* 0x000fe20000300000 */
.L_x_14:
[----:B-1----:R-:W-:Y:S02]  /*1340*/  IMAD.U32 R3, RZ, RZ, UR39 ;  /* 0x00000027ff037e24 */ /* 0x002fe4000f8e00ff */
[----:B------:R-:W-:-:S03]  /*1350*/  IMAD.U32 R0, RZ, RZ, UR38 ;  /* 0x00000026ff007e24 */ /* 0x000fc6000f8e00ff */
[----:B------:R-:W-:Y:S02]  /*1360*/  LEA R3, R3, UR46, 0x3 ;  /* 0x0000002e03037c11 */ /* 0x000fe4000f8e18ff */
[----:B------:R-:W-:-:S04]  /*1370*/  SHF.L.U32 R0, R0, 0x1f, RZ ;  /* 0x0000001f00007819 */ /* 0x000fc800000006ff */
[----:B------:R0:W1:Y:S01]  /*1380*/  SYNCS.PHASECHK.TRANS64.TRYWAIT P1, [R3+URZ], R0 ;  /* 0x00000000030075a7 */ /* 0x000062000802017f */
[----:B------:R-:W-:Y:S05]  /*1390*/  @!P0 BRA `(.L_x_15) ;  /* 0x0000000000048947 */ /* 0x000fea0003800000 */
[----:B------:R-:W-:Y:S01]  /*13a0*/  BPT.TRAP 0x1 ;  /* 0x000000040000795c */ /* 0x000fe20000300000 */
.L_x_15:
[----:B-1----:R-:W-:Y:S05]  /*13b0*/  @P1 BRA `(.L_x_16) ;  /* 0x0000000000081947 */ /* 0x002fea0003800000 */
[----:B------:R-:W1:Y:S02]  /*13c0*/  SYNCS.PHASECHK.TRANS64.TRYWAIT P1, [R3+URZ], R0 ;  /* 0x00000000030075a7 */ /* 0x000e64000802017f */
[----:B-1----:R-:W-:Y:S05]  /*13d0*/  @!P1 BRA `(.L_x_17) ;  /* 0x0000016000349947 */ /* 0x002fea0003800000 */
.L_x_16:
[----:B------:R-:W-:-:S04]  /*13e0*/  UISETP.LT.AND UP0, UPT, UR44, 0x1, UPT ;  /* 0x000000012c00788c */ /* 0x000fc8000bf01270 */
[----:B------:R-:W-:-:S04]  /*13f0*/  USEL UR4, UR44, 0x1, UP0 ;  /* 0x000000012c047887 */ /* 0x000fc80008000000 */
[----:B------:R-:W-:-:S06]  /*1400*/  UIADD3 UR4, UR44, -UR4, URZ ;  /* 0x800000042c047290 */ /* 0x000fcc000fffe03f */
[----:B01----:R-:W-:Y:S02]  /*1410*/  IMAD.U32 R0, RZ, RZ, UR4 ;  /* 0x00000004ff007e24 */ /* 0x003fe4000f8e00ff */
[----:B------:R-:W-:Y:S01]  /*1420*/  IMAD.U32 R3, RZ, RZ, UR4 ;  /* 0x00000004ff037e24 */ /* 0x000fe2000f8e00ff */
[----:B------:R-:W-:Y:S05]  /*1430*/  WARPSYNC.ALL ;  /* 0x0000000000007948 */ /* 0x000fea0003800000 */
[----:B------:R-:W-:Y:S01]  /*1440*/  ISETP.GE.AND P1, PT, R0, 0x1, PT ;  /* 0x000000010000780c */ /* 0x000fe20003f26270 */
[----:B------:R-:W-:Y:S01]  /*1450*/  UIADD3 UR46, UR46, 0x8100, URZ ;  /* 0x000081002e2e7890 */ /* 0x000fe2000fffe03f */
[----:B------:R-:W-:Y:S01]  /*1460*/  WARPGROUP.ARRIVE ;  /* 0x00000000000079c5 */ /* 0x000fe20000000000 */
[----:B------:R-:W-:-:S02]  /*1470*/  ULOP3.LUT UR8, UR47, 0x10000, URZ, 0xfc, !UPT ;  /* 0x000100002f087892 */ /* 0x000fc4000f8efc3f */
[----:B------:R-:W-:Y:S02]  /*1480*/  USHF.R.U32.HI UR46, URZ, 0x4, UR46 ;  /* 0x000000043f2e7899 */ /* 0x000fe4000801162e */
[----:B------:R-:W-:Y:S02]  /*1490*/  ULEA UR10, UR39, UR8, 0xa ;  /* 0x00000008270a7291 */ /* 0x000fe4000f8e503f */
[----:B------:R-:W-:Y:S01]  /*14a0*/  ULOP3.LUT UR9, UR46, 0x3fff, URZ, 0xc0, !UPT ;  /* 0x00003fff2e097892 */ /* 0x000fe2000f8ec03f */
[----:B------:R-:W-:Y:S01]  /*14b0*/  UMOV UR5, 0x80000020 ;  /* 0x8000002000057882 */ /* 0x000fe20000000000 */
[----:B------:R-:W-:Y:S02]  /*14c0*/  UMOV UR7, 0x80000020 ;  /* 0x8000002000077882 */ /* 0x000fe40000000000 */
[----:B------:R-:W-:Y:S01]  /*14d0*/  ULOP3.LUT UR9, UR9, 0x10000, URZ, 0xfc, !UPT ;  /* 0x0001000009097892 */ /* 0x000fe2000f8efc3f */
[----:B------:R-:W-:-:S03]  /*14e0*/  UMOV UR4, UR10 ;  /* 0x0000000a00047c82 */ /* 0x000fc60008000000 */
[----:B------:R-:W-:-:S07]  /*14f0*/  ULEA UR11, UR39, UR9, 0xa ;  /* 0x00000009270b7291 */ /* 0x000fce000f8e503f */
[----:B------:R-:W-:Y:S02]  /*1500*/  UMOV UR6, UR11 ;  /* 0x0000000b00067c82 */ /* 0x000fe40008000000 */
[----:B------:R-:W-:Y:S01]  /*1510*/  HGMMA.64x256x16.F32.BF16 R24, gdesc[UR4], RZ, !UPT, gsb0 ;  /* 0x03e00000041879f0 */ /* 0x000fe2000c0018ff */
[----:B------:R-:W-:Y:S01]  /*1520*/  UIADD3 UR4, UR10, 0x200, URZ ;  /* 0x000002000a047890 */ /* 0x000fe2000fffe03f */
[----:B------:R-:W-:Y:S01]  /*1530*/  UMOV UR5, 0x80000020 ;  /* 0x8000002000057882 */ /* 0x000fe20000000000 */
[----:B------:R-:W-:Y:S02]  /*1540*/  WARPGROUP.DEPBAR.LE gsb0, 0x0 ;  /* 0x00008000000079c5 */ /* 0x000fe40000010000 */
[----:B------:R-:W-:Y:S01]  /*1550*/  STL.64 [R1], R24 ;  /* 0x0000001801007387 */ /* 0x000fe20000100a00 */
[----:B------:R-:W-:Y:S01]  /*1560*/  IMAD.MOV.U32 R235, RZ, RZ, R49 ;  /* 0x000000ffffeb7224 */ /* 0x000fe200078e0031 */
[----:B------:R-:W-:Y:S01]  /*1570*/  MOV R232, R52 ;  /* 0x0000003400e87202 */ /* 0x000fe20000000f00 */
[----:B------:R-:W-:Y:S01]  /*1580*/  IMAD.MOV.U32 R234, RZ, RZ, R50 ;  /* 0x000000ffffea7224 */ /* 0x000fe200078e0032 */
[----:B------:R-:W-:Y:S01]  /*1590*/  STL.64 [R1+0x8], R26 ;  /* 0x0000081a01007387 */ /* 0x000fe20000100a00 */
        /* <DEDUP_REMOVED lines=43> */
[----:B------:R-:W-:Y:S01]  /*1850*/  MOV R6, R148 ;  /* 0x0000009400067202 */ /* 0x000fe20000000f00 */
[----:B------:R-:W-:Y:S01]  /*1860*/  IMAD.MOV.U32 R161, RZ, RZ, R77 ;  /* 0x000000ffffa17224 */ /* 0x000fe200078e004d */
[----:B------:R0:W-:Y:S01]  /*1870*/  STL [R1+0x60], R48 ;  /* 0x0000603001007387 */ /* 0x0001e20000100800 */
[----:B------:R-:W-:-:S02]  /*1880*/  IMAD.MOV.U32 R162, RZ, RZ, R78 ;  /* 0x000000ffffa27224 */ /* 0x000fc400078e004e */
[----:B------:R-:W-:Y:S01]  /*1890*/  IMAD.MOV.U32 R163, RZ, RZ, R79 ;  /* 0x000000ffffa37224 */ /* 0x000fe200078e004f */
[----:B------:R-:W-:Y:S01]  /*18a0*/  STL [R1+0x2b8], R160 ;  /* 0x0002b8a001007387 */ /* 0x000fe20000100800 */
[----:B------:R-:W-:Y:S02]  /*18b0*/  IMAD.MOV.U32 R164, RZ, RZ, R80 ;  /* 0x000000ffffa47224 */ /* 0x000fe400078e0050 */
[----:B------:R-:W-:Y:S02]  /*18c0*/  IMAD.MOV.U32 R165, RZ, RZ, R81 ;  /* 0x000000ffffa57224 */ /* 0x000fe400078e0051 */
[----:B------:R-:W-:Y:S02]  /*18d0*/  IMAD.MOV.U32 R166, RZ, RZ, R82 ;  /* 0x000000ffffa67224 */ /* 0x000fe400078e0052 */
[----:B------:R-:W-:Y:S02]  /*18e0*/  IMAD.MOV.U32 R167, RZ, RZ, R83 ;  /* 0x000000ffffa77224 */ /* 0x000fe400078e0053 */
[----:B------:R-:W-:-:S02]  /*18f0*/  IMAD.MOV.U32 R169, RZ, RZ, R85 ;  /* 0x000000ffffa97224 */ /* 0x000fc400078e0055 */
[----:B------:R-:W-:Y:S02]  /*1900*/  IMAD.MOV.U32 R170, RZ, RZ, R86 ;  /* 0x000000ffffaa7224 */ /* 0x000fe400078e0056 */
        /* <DEDUP_REMOVED lines=45> */
[----:B---3--:R-:W-:Y:S02]  /*1be0*/  IMAD.MOV.U32 R17, RZ, RZ, R138 ;  /* 0x000000ffff117224 */ /* 0x008fe400078e008a */
        /* <DEDUP_REMOVED lines=8> */
[----:B--2---:R-:W-:Y:S02]  /*1c70*/  IMAD.MOV.U32 R5, RZ, RZ, R149 ;  /* 0x000000ffff057224 */ /* 0x004fe400078e0095 */
[----:B------:R-:W-:Y:S02]  /*1c80*/  IMAD.MOV.U32 R4, RZ, RZ, R150 ;  /* 0x000000ffff047224 */ /* 0x000fe400078e0096 */
[----:B------:R-:W-:Y:S02]  /*1c90*/  IMAD.MOV.U32 R0, RZ, RZ, R151 ;  /* 0x000000ffff007224 */ /* 0x000fe400078e0097 */
[----:B0-----:R-:W-:-:S06]  /*1ca0*/  WARPGROUP.ARRIVE ;  /* 0x00000000000079c5 */ /* 0x001fcc0000000000 */
[----:B------:R-:W-:Y:S03]  /*1cb0*/  HGMMA.64x256x16.F32.BF16 R24, gdesc[UR4], RZ, !UPT, gsb0 ;  /* 0x03e00000041879f0 */ /* 0x000fe6000c0018ff */
[----:B------:R-:W-:Y:S02]  /*1cc0*/  WARPGROUP.DEPBAR.LE gsb0, 0x0 ;  /* 0x00008000000079c5 */ /* 0x000fe40000010000 */
[----:B------:R-:W-:Y:S04]  /*1cd0*/  STL.64 [R1+0x2b0], R150 ;  /* 0x0002b09601007387 */ /* 0x000fe80000100a00 */
        /* <DEDUP_REMOVED lines=20> */
[----:B------:R0:W-:Y:S04]  /*1e20*/  STL.64 [R1+0x208], R108 ;  /* 0x0002086c01007387 */ /* 0x0001e80000100a00 */
[----:B0-----:R-:W2:Y:S04]  /*1e30*/  LDL.LU R108, [R1] ;  /* 0x00000000016c7983 */ /* 0x001ea80000300800 */
[----:B------:R-:W2:Y:S04]  /*1e40*/  LDL.LU R109, [R1+0x4] ;  /* 0x00000400016d7983 */ /* 0x000ea80000300800 */
        /* <DEDUP_REMOVED lines=22> */
[----:B------:R-:W2:Y:S01]  /*1fb0*/  LDL.LU R132, [R1+0x60] ;  /* 0x0000600001847983 */ /* 0x000ea20000300800 */
[----:B------:R-:W-:Y:S01]  /*1fc0*/  IMAD.MOV.U32 R133, RZ, RZ, R235 ;  /* 0x000000ffff857224 */ /* 0x000fe200078e00eb */
[----:B------:R-:W-:Y:S01]  /*1fd0*/  MOV R137, R231 ;  /* 0x000000e700897202 */ /* 0x000fe20000000f00 */
[----:B------:R-:W-:Y:S01]  /*1fe0*/  IMAD.MOV.U32 R134, RZ, RZ, R234 ;  /* 0x000000ffff867224 */ /* 0x000fe200078e00ea */
[----:B------:R-:W-:Y:S01]  /*1ff0*/  MOV R145, R223 ;  /* 0x000000df00917202 */ /* 0x000fe20000000f00 */
[----:B------:R-:W-:Y:S01]  /*2000*/  IMAD.MOV.U32 R135, RZ, RZ, R233 ;  /* 0x000000ffff877224 */ /* 0x000fe200078e00e9 */
[----:B------:R-:W-:Y:S01]  /*2010*/  UIADD3 UR4, UR10, 0x2, URZ ;  /* 0x000000020a047890 */ /* 0x000fe2000fffe03f */
[----:B------:R-:W-:Y:S01]  /*2020*/  IMAD.MOV.U32 R136, RZ, RZ, R232 ;  /* 0x000000ffff887224 */ /* 0x000fe200078e00e8 */
[----:B------:R-:W-:Y:S01]  /*2030*/  MOV R232, R6 ;  /* 0x0000000600e87202 */ /* 0x000fe20000000f00 */
[----:B------:R-:W-:Y:S01]  /*2040*/  IMAD.MOV.U32 R138, RZ, RZ, R230 ;  /* 0x000000ffff8a7224 */ /* 0x000fe200078e00e6 */
[----:B------:R-:W-:Y:S01]  /*2050*/  UIADD3 UR6, UR11, 0x2, URZ ;  /* 0x000000020b067890 */ /* 0x000fe2000fffe03f */
[----:B------:R-:W-:Y:S01]  /*2060*/  IMAD.MOV.U32 R139, RZ, RZ, R229 ;  /* 0x000000ffff8b7224 */ /* 0x000fe200078e00e5 */
[----:B------:R-:W-:Y:S01]  /*2070*/  UMOV UR5, 0x80000020 ;  /* 0x8000002000057882 */ /* 0x000fe20000000000 */
[----:B------:R-:W-:Y:S01]  /*2080*/  IMAD.MOV.U32 R140, RZ, RZ, R228 ;  /* 0x000000ffff8c7224 */ /* 0x000fe200078e00e4 */
[----:B------:R-:W-:Y:S01]  /*2090*/  UMOV UR7, 0x80000020 ;  /* 0x8000002000077882 */ /* 0x000fe20000000000 */
[----:B------:R-:W-:-:S02]  /*20a0*/  IMAD.MOV.U32 R141, RZ, RZ, R227 ;  /* 0x000000ffff8d7224 */ /* 0x000fc400078e00e3 */
[----:B------:R-:W-:Y:S02]  /*20b0*/  IMAD.MOV.U32 R142, RZ, RZ, R226 ;  /* 0x000000ffff8e7224 */ /* 0x000fe400078e00e2 */
[----:B------:R-:W-:Y:S02]  /*20c0*/  IMAD.MOV.U32 R143, RZ, RZ, R225 ;  /* 0x000000ffff8f7224 */ /* 0x000fe400078e00e1 */
[----:B------:R-:W-:Y:S01]  /*20d0*/  IMAD.MOV.U32 R144, RZ, RZ, R224 ;  /* 0x000000ffff907224 */ /* 0x000fe200078e00e0 */
[----:B------:R-:W-:Y:S01]  /*20e0*/  MOV R224, R14 ;  /* 0x0000000e00e07202 */ /* 0x000fe20000000f00 */
[----:B------:R-:W-:Y:S02]  /*20f0*/  IMAD.MOV.U32 R146, RZ, RZ, R222 ;  /* 0x000000ffff927224 */ /* 0x000fe400078e00de */
[----:B------:R-:W-:Y:S02]  /*2100*/  IMAD.MOV.U32 R147, RZ, RZ, R221 ;  /* 0x000000ffff937224 */ /* 0x000fe400078e00dd */
[----:B------:R-:W-:-:S02]  /*2110*/  IMAD.MOV.U32 R148, RZ, RZ, R220 ;  /* 0x000000ffff947224 */ /* 0x000fc400078e00dc */
[----:B------:R-:W-:Y:S02]  /*2120*/  IMAD.MOV.U32 R149, RZ, RZ, R219 ;  /* 0x000000ffff957224 */ /* 0x000fe400078e00db */
[----:B------:R-:W-:Y:S02]  /*2130*/  IMAD.MOV.U32 R150, RZ, RZ, R218 ;  /* 0x000000ffff967224 */ /* 0x000fe400078e00da */
[----:B------:R-:W-:Y:S02]  /*2140*/  IMAD.MOV.U32 R151, RZ, RZ, R217 ;  /* 0x000000ffff977224 */ /* 0x000fe400078e00d9 */
[----:B------:R-:W-:Y:S01]  /*2150*/  IMAD.MOV.U32 R160, RZ, RZ, R216 ;  /* 0x000000ffffa07224 */ /* 0x000fe200078e00d8 */
[----:B------:R-:W-:Y:S01]  /*2160*/  MOV R216, R23 ;  /* 0x0000001700d87202 */ /* 0x000fe20000000f00 */
        /* <DEDUP_REMOVED lines=16> */
[----:B------:R-:W-:-:S06]  /*2270*/  IMAD.MOV.U32 R235, RZ, RZ, R0 ;  /* 0x000000ffffeb7224 */ /* 0x000fcc00078e0000 */
[----:B--2---:R-:W-:-:S06]  /*2280*/  WARPGROUP.ARRIVE ;  /* 0x00000000000079c5 */ /* 0x004fcc0000000000 */
[----:B------:R-:W-:Y:S03]  /*2290*/  HGMMA.64x256x16.F32.BF16 R108, gdesc[UR4], R108, gsb0 ;  /* 0x03e00000046c79f0 */ /* 0x000fe6000800186c */
[----:B------:R-:W-:Y:S02]  /*22a0*/  WARPGROUP.DEPBAR.LE gsb0, 0x0 ;  /* 0x00008000000079c5 */ /* 0x000fe40000010000 */
[----:B------:R-:W-:Y:S04]  /*22b0*/  STL.64 [R1], R108 ;  /* 0x0000006c01007387 */ /* 0x000fe80000100a00 */
        /* <DEDUP_REMOVED lines=63> */
[----:B0-----:R1:W5:Y:S04]  /*26b0*/  LDL.LU R160, [R1+0x2b8] ;  /* 0x0002b80001a07983 */ /* 0x0013680000300800 */
[----:B------:R-:W2:Y:S04]  /*26c0*/  LDL.LU.64 R150, [R1+0x2b0] ;  /* 0x0002b00001967983 */ /* 0x000ea80000300a00 */
        /* <DEDUP_REMOVED lines=20> */
[----:B------:R-:W2:Y:S01]  /*2810*/  LDL.LU.64 R108, [R1+0x208] ;  /* 0x00020800016c7983 */ /* 0x000ea20000300a00 */
[----:B------:R-:W-:Y:S01]  /*2820*/  UIADD3 UR4, UR10, 0x202, URZ ;  /* 0x000002020a047890 */ /* 0x000fe2000fffe03f */
[----:B------:R-:W-:Y:S01]  /*2830*/  UMOV UR5, 0x80000020 ;  /* 0x8000002000057882 */ /* 0x000fe20000000000 */
[----:B--2---:R-:W-:-:S07]  /*2840*/  WARPGROUP.ARRIVE ;  /* 0x00000000000079c5 */ /* 0x004fce0000000000 */
[----:B------:R-:W-:Y:S03]  /*2850*/  HGMMA.64x256x16.F32.BF16 R24, gdesc[UR4], R24, gsb0 ;  /* 0x03e00000041879f0 */ /* 0x000fe60008001818 */
[----:B------:R-:W-:Y:S02]  /*2860*/  WARPGROUP.DEPBAR.LE gsb0, 0x0 ;  /* 0x00008000000079c5 */ /* 0x000fe40000010000 */
[----:B-1----:R-:W-:Y:S05]  /*2870*/  @!P1 BRA `(.L_x_18) ;  /* 0x0000002000909947 */ /* 0x002fea0003800000 */
[----:B------:R-:W-:Y:S02]  /*2880*/  UIADD3 UR4, UR39, 0x1, URZ ;  /* 0x0000000127047890 */ /* 0x000fe4000fffe03f */
[----:B------:R-:W-:Y:S02]  /*2890*/  UMOV UR11, UR39 ;  /* 0x00000027000b7c82 */ /* 0x000fe40008000000 */
[----:B------:R-:W-:-:S04]  /*28a0*/  UISETP.NE.AND UP0, UPT, UR4, 0x2, UPT ;  /* 0x000000020400788c */ /* 0x000fc8000bf05270 */
[----:B------:R-:W-:Y:S02]  /*28b0*/  USEL UR5, URZ, 0x1, UP0 ;  /* 0x000000013f057887 */ /* 0x000fe40008000000 */
[----:B------:R-:W-:Y:S02]  /*28c0*/  USEL UR10, UR4, URZ, UP0 ;  /* 0x0000003f040a7287 */ /* 0x000fe40008000000 */
[----:B------:R-:W-:-:S06]  /*28d0*/  ULOP3.LUT UR5, UR38, UR5, URZ, 0x3c, !UPT ;  /* 0x0000000526057292 */ /* 0x000fcc000f8e3c3f */
[----:B------:R-:W-:-:S07]  /*28e0*/  IMAD.U32 R0, RZ, RZ, UR5 ;  /* 0x00000005ff007e24 */ /* 0x000fce000f8e00ff */
.L_x_25:
[----:B------:R-:W-:Y:S05]  /*28f0*/  @!P0 BRA `(.L_x_19) ;  /* 0x0000000000048947 */ /* 0x000fea0003800000 */
[----:B------:R-:W-:Y:S01]  /*2900*/  BPT.TRAP 0x1 ;  /* 0x000000040000795c */ /* 0x000fe20000300000 */
.L_x_19:
[----:B------:R-:W0:Y:S01]  /*2910*/  S2UR UR5, SR_CgaCtaId ;  /* 0x00000000000579c3 */ /* 0x000e220000008800 */
[----:B------:R-:W-:Y:S01]  /*2920*/  UMOV UR4, 0x400 ;  /* 0x0000040000047882 */ /* 0x000fe20000000000 */
[----:B------:R-:W-:Y:S01]  /*2930*/  SHF.L.U32 R4, R0, 0x1f, RZ ;  /* 0x0000001f00047819 */ /* 0x000fe200000006ff */
[----:B0-----:R-:W-:-:S04]  /*2940*/  ULEA UR14, UR5, UR4, 0x18 ;  /* 0x00000004050e7291 */ /* 0x001fc8000f8ec03f */
[----:B------:R-:W-:-:S09]  /*2950*/  ULEA UR4, UR10, UR14, 0x3 ;  /* 0x0000000e0a047291 */ /* 0x000fd2000f8e183f */
[----:B------:R0:W1:Y:S01]  /*2960*/  SYNCS.PHASECHK.TRANS64.TRYWAIT P1, [UR4], R4 ;  /* 0x00000004ff0075a7 */ /* 0x0000620008020144 */
[----:B------:R-:W-:Y:S05]  /*2970*/  @!P0 BRA `(.L_x_20) ;  /* 0x0000000000048947 */ /* 0x000fea0003800000 */
[----:B------:R-:W-:Y:S01]  /*2980*/  BPT.TRAP 0x1 ;  /* 0x000000040000795c */ /* 0x000fe20000300000 */
.L_x_20:
[----:B-1----:R-:W-:Y:S05]  /*2990*/  @P1 BRA `(.L_x_21) ;  /* 0x0000000000081947 */ /* 0x002fea0003800000 */
[----:B------:R-:W1:Y:S02]  /*29a0*/  SYNCS.PHASECHK.TRANS64.TRYWAIT P1, [UR4], R4 ;  /* 0x00000004ff0075a7 */ /* 0x000e640008020144 */
[----:B-1----:R-:W-:Y:S05]  /*29b0*/  @!P1 BRA `(.L_x_22) ;  /* 0x0000014800d09947 */ /* 0x002fea0003800000 */
.L_x_21:
        /* <DEDUP_REMOVED lines=64> */
[----:B--2---:R-:W2:Y:S04]  /*2dc0*/  LDL.LU.64 R24, [R1] ;  /* 0x0000000001187983 */ /* 0x004ea80000300a00 */
        /* <DEDUP_REMOVED lines=63> */
[----:B------:R-:W-:-:S02]  /*31c0*/  ULEA UR12, UR10, UR8, 0xa ;  /* 0x000000080a0c7291 */ /* 0x000fc4000f8e503f */
[----:B------:R-:W-:Y:S01]  /*31d0*/  ULEA UR13, UR10, UR9, 0xa ;  /* 0x000000090a0d7291 */ /* 0x000fe2000f8e503f */
[----:B------:R-:W-:Y:S01]  /*31e0*/  UMOV UR5, 0x80000020 ;  /* 0x8000002000057882 */ /* 0x000fe20000000000 */
[----:B------:R-:W-:-:S03]  /*31f0*/  UMOV UR7, 0x80000020 ;  /* 0x8000002000077882 */ /* 0x000fc60000000000 */
[----:B------:R-:W-:Y:S02]  /*3200*/  UMOV UR4, UR12 ;  /* 0x0000000c00047c82 */ /* 0x000fe40008000000 */
[----:B------:R-:W-:Y:S01]  /*3210*/  UMOV UR6, UR13 ;  /* 0x0000000d00067c82 */ /* 0x000fe20008000000 */
[----:B--2---:R-:W-:-:S06]  /*3220*/  WARPGROUP.ARRIVE ;  /* 0x00000000000079c5 */ /* 0x004fcc0000000000 */
[----:B------:R-:W-:Y:S03]  /*3230*/  HGMMA.64x256x16.F32.BF16 R24, gdesc[UR4], R24, gsb0 ;  /* 0x03e00000041879f0 */ /* 0x000fe60008001818 */
[----:B------:R-:W-:Y:S02]  /*3240*/  WARPGROUP.DEPBAR.LE gsb0, 0x0 ;  /* 0x00008000000079c5 */ /* 0x000fe40000010000 */
[----:B------:R-:W-:Y:S01]  /*3250*/  STL.64 [R1], R24 ;  /* 0x0000001801007387 */ /* 0x000fe20000100a00 */
[----:B-1----:R-:W-:Y:S01]  /*3260*/  IMAD.MOV.U32 R5, RZ, RZ, R150 ;  /* 0x000000ffff057224 */ /* 0x002fe200078e0096 */
[----:B------:R-:W-:Y:S01]  /*3270*/  MOV R6, R149 ;  /* 0x0000009500067202 */ /* 0x000fe20000000f00 */
[----:B0-----:R-:W-:Y:S01]  /*3280*/  IMAD.MOV.U32 R4, RZ, RZ, R151 ;  /* 0x000000ffff047224 */ /* 0x001fe200078e0097 */
        /* <DEDUP_REMOVED lines=44> */
[----:B------:R0:W-:Y:S01]  /*3550*/  STL.64 [R1+0x60], R48 ;  /* 0x0000603001007387 */ /* 0x0001e20000100a00 */
[----:B------:R-:W-:Y:S01]  /*3560*/  IMAD.MOV.U32 R206, RZ, RZ, R122 ;  /* 0x000000ffffce7224 */ /* 0x000fe200078e007a */
[----:B------:R-:W-:Y:S01]  /*3570*/  MOV R232, R53 ;  /* 0x0000003500e87202 */ /* 0x000fe20000000f00 */
[----:B------:R-:W-:Y:S01]  /*3580*/  IMAD.MOV.U32 R207, RZ, RZ, R123 ;  /* 0x000000ffffcf7224 */ /* 0x000fe200078e007b */
[----:B------:R-:W2:Y:S01]  /*3590*/  LDL.LU.64 R150, [R1+0x4b8] ;  /* 0x0004b80001967983 */ /* 0x000ea20000300a00 */
[----:B------:R-:W-:-:S02]  /*35a0*/  IMAD.MOV.U32 R204, RZ, RZ, R120 ;  /* 0x000000ffffcc7224 */ /* 0x000fc400078e0078 */
[----:B------:R-:W-:Y:S01]  /*35b0*/  IMAD.MOV.U32 R205, RZ, RZ, R121 ;  /* 0x000000ffffcd7224 */ /* 0x000fe200078e0079 */
[----:B------:R-:W2:Y:S01]  /*35c0*/  LDL.LU.64 R148, [R1+0x4b0] ;  /* 0x0004b00001947983 */ /* 0x000ea20000300a00 */
[----:B------:R-:W-:Y:S02]  /*35d0*/  IMAD.MOV.U32 R202, RZ, RZ, R118 ;  /* 0x000000ffffca7224 */ /* 0x000fe400078e0076 */
[----:B------:R-:W-:Y:S01]  /*35e0*/  IMAD.MOV.U32 R203, RZ, RZ, R119 ;  /* 0x000000ffffcb7224 */ /* 0x000fe200078e0077 */
[----:B------:R-:W2:Y:S01]  /*35f0*/  LDL.LU.64 R146, [R1+0x4a8] ;  /* 0x0004a80001927983 */ /* 0x000ea20000300a00 */
[----:B------:R-:W-:Y:S02]  /*3600*/  IMAD.MOV.U32 R200, RZ, RZ, R116 ;  /* 0x000000ffffc87224 */ /* 0x000fe400078e0074 */
        /* <DEDUP_REMOVED lines=86> */
[----:B------:R-:W-:-:S03]  /*3b70*/  IMAD.MOV.U32 R234, RZ, RZ, R51 ;  /* 0x000000ffffea7224 */ /* 0x000fc600078e0033 */
        /* <DEDUP_REMOVED lines=19> */
[----:B0-----:R-:W2:Y:S04]  /*3cb0*/  LDL.LU.64 R48, [R1+0x320] ;  /* 0x0003200001307983 */ /* 0x001ea80000300a00 */
        /* <DEDUP_REMOVED lines=13> */
[----:B------:R-:W-:-:S02]  /*3d90*/  UMOV UR5, 0x80000020 ;  /* 0x8000002000057882 */ /* 0x000fc40000000000 */
[----:B-----5:R-:W-:Y:S01]  /*3da0*/  STL [R1+0x2b8], R160 ;  /* 0x0002b8a001007387 */ /* 0x020fe20000100800 */
[----:B--2---:R-:W-:-:S06]  /*3db0*/  WARPGROUP.ARRIVE ;  /* 0x00000000000079c5 */ /* 0x004fcc0000000000 */
[----:B------:R-:W-:Y:S03]  /*3dc0*/  HGMMA.64x256x16.F32.BF16 R24, gdesc[UR4], R24, gsb0 ;  /* 0x03e00000041879f0 */ /* 0x000fe60008001818 */
        /* <DEDUP_REMOVED lines=54> */
[----:B------:R-:W-:Y:S01]  /*4130*/  MOV R235, R4 ;  /* 0x0000000400eb7202 */ /* 0x000fe20000000f00 */
        /* <DEDUP_REMOVED lines=12> */
[----:B------:R-:W-:Y:S01]  /*4200*/  IMAD.MOV.U32 R150, RZ, RZ, R219 ;  /* 0x000000ffff967224 */ /* 0x000fe200078e00db */
[----:B------:R-:W-:Y:S01]  /*4210*/  MOV R219, R21 ;  /* 0x0000001500db7202 */ /* 0x000fe20000000f00 */
        /* <DEDUP_REMOVED lines=17> */
[----:B------:R-:W-:Y:S01]  /*4330*/  IMAD.MOV.U32 R234, RZ, RZ, R5 ;  /* 0x000000ffffea7224 */ /* 0x000fe200078e0005 */
[----:B------:R-:W-:Y:S02]  /*4340*/  UIADD3 UR4, UR12, 0x2, URZ ;  /* 0x000000020c047890 */ /* 0x000fe4000fffe03f */
[----:B------:R-:W-:Y:S01]  /*4350*/  UIADD3 UR6, UR13, 0x2, URZ ;  /* 0x000000020d067890 */ /* 0x000fe2000fffe03f */
[----:B------:R-:W-:Y:S01]  /*4360*/  UMOV UR5, 0x80000020 ;  /* 0x8000002000057882 */ /* 0x000fe20000000000 */
[----:B------:R-:W-:Y:S01]  /*4370*/  UMOV UR7, 0x80000020 ;  /* 0x8000002000077882 */ /* 0x000fe20000000000 */
        /* <DEDUP_REMOVED lines=96> */
[----:B------:R-:W-:Y:S01]  /*4980*/  BPT.TRAP 0x1 ;  /* 0x000000040000795c */ /* 0x000fe20000300000 */
.L_x_23:
[----:B------:R-:W-:Y:S02]  /*4990*/  UISETP.GT.U32.AND UP0, UPT, UR40, 0x1, UPT ;  /* 0x000000012800788c */ /* 0x000fe4000bf04070 */
[----:B------:R-:W-:-:S04]  /*49a0*/  ULEA UR4, UR11, UR14, 0x3 ;  /* 0x0000000e0b047291 */ /* 0x000fc8000f8e183f */
[----:B------:R-:W-:Y:S01]  /*49b0*/  UIADD3 UR4, UR4, 0x10, URZ ;  /* 0x0000001004047890 */ /* 0x000fe2000fffe03f */
[----:B------:R-:W-:-:S03]  /*49c0*/  PLOP3.LUT P1, PT, PT, PT, UP0, 0x80, 0x0 ;  /* 0x000000000000781c */ /* 0x000fc60003f2f008 */
[----:B------:R-:W-:-:S09]  /*49d0*/  UPRMT UR4, URZ, 0x654, UR4 ;  /* 0x000006543f047896 */ /* 0x000fd20008000004 */
[----:B------:R-:W-:Y:S01]  /*49e0*/  SYNCS.ARRIVE.TRANS64.RED.A1T0 RZ, [UR4], RZ ;  /* 0x000000ffffff79a7 */ /* 0x000fe20008100404 */
[----:B------:R-:W-:Y:S05]  /*49f0*/  @P1 BRA `(.L_x_24) ;  /* 0x0000000000041947 */ /* 0x000fea0003800000 */
[----:B------:R-:W-:Y:S01]  /*4a00*/  BPT.TRAP 0x1 ;  /* 0x000000040000795c */ /* 0x000fe20000300000 */
.L_x_24:
[----:B------:R-:W-:Y:S01]  /*4a10*/  UIADD3 UR10, UR10, 0x1, URZ ;  /* 0x000000010a0a7890 */ /* 0x000fe2000fffe03f */
[C---:B------:R-:W-:Y:S01]  /*4a20*/  ISETP.GT.AND P1, PT, R3.reuse, 0x1, PT ;  /* 0x000000010300780c */ /* 0x040fe20003f24270 */
[----:B------:R-:W-:Y:S01]  /*4a30*/  UIADD3 UR11, UR11, 0x1, URZ ;  /* 0x000000010b0b7890 */ /* 0x000fe2000fffe03f */
[----:B------:R-:W-:Y:S01]  /*4a40*/  VIADD R3, R3, 0xffffffff ;  /* 0xffffffff03037836 */ /* 0x000fe20000000000 */
[----:B------:R-:W-:Y:S02]  /*4a50*/  UISETP.NE.AND UP0, UPT, UR10, 0x2, UPT ;  /* 0x000000020a00788c */ /* 0x000fe4000bf05270 */
[----:B------:R-:W-:Y:S02]  /*4a60*/  UISETP.NE.AND UP1, UPT, UR11, 0x2, UPT ;  /* 0x000000020b00788c */ /* 0x000fe4000bf25270 */
[----:B------:R-:W-:Y:S02]  /*4a70*/  USEL UR4, URZ, 0x1, UP0 ;  /* 0x000000013f047887 */ /* 0x000fe40008000000 */
[----:B------:R-:W-:-:S02]  /*4a80*/  USEL UR10, UR10, URZ, UP0 ;  /* 0x0000003f0a0a7287 */ /* 0x000fc40008000000 */
[----:B------:R-:W-:Y:S02]  /*4a90*/  USEL UR11, UR11, URZ, UP1 ;  /* 0x0000003f0b0b7287 */ /* 0x000fe40008800000 */
[----:B------:R-:W-:Y:S01]  /*4aa0*/  LOP3.LUT R0, R0, UR4, RZ, 0x3c, !PT ;  /* 0x0000000400007c12 */ /* 0x000fe2000f8e3cff */
[----:B------:R-:W-:Y:S09]  /*4ab0*/  @P1 BRA `(.L_x_25) ;  /* 0xffffffdc008c1947 */ /* 0x000ff2000383ffff */
.L_x_18:
[----:B------:R-:W0:Y:S02]  /*4ac0*/  LDC R0, c[0x0][0x28c] ;  /* 0x0000a300ff007b82 */ /* 0x000e240000000800 */
[----:B0-----:R-:W-:-:S13]  /*4ad0*/  ISETP.GE.AND P1, PT, R0, 0x1, PT ;  /* 0x000000010000780c */ /* 0x001fda0003f26270 */
[----:B------:R-:W-:Y:S05]  /*4ae0*/  @!P1 BRA `(.L_x_26) ;  /* 0x0000000000449947 */ /* 0x000fea0003800000 */
[----:B------:R-:W-:Y:S05]  /*4af0*/  @!P0 BRA `(.L_x_27) ;  /* 0x0000000000048947 */ /* 0x000fea0003800000 */
[----:B------:R-:W-:Y:S01]  /*4b00*/  BPT.TRAP 0x1 ;  /* 0x000000040000795c */ /* 0x000fe20000300000 */
.L_x_27:
[----:B------:R-:W0:Y:S01]  /*4b10*/  S2UR UR6, SR_CgaCtaId ;  /* 0x00000000000679c3 */ /* 0x000e220000008800 */
[----:B------:R-:W-:Y:S01]  /*4b20*/  UISETP.LT.AND UP0, UPT, UR44, 0x1, UPT ;  /* 0x000000012c00788c */ /* 0x000fe2000bf01270 */
[----:B------:R-:W-:-:S03]  /*4b30*/  UMOV UR5, 0x400 ;  /* 0x0000040000057882 */ /* 0x000fc60000000000 */
[----:B------:R-:W-:Y:S02]  /*4b40*/  USEL UR4, UR44, 0x1, UP0 ;  /* 0x000000012c047887 */ /* 0x000fe40008000000 */
[----:B------:R-:W-:Y:S02]  /*4b50*/  UISETP.GT.U32.AND UP0, UPT, UR40, 0x1, UPT ;  /* 0x000000012800788c */ /* 0x000fe4000bf04070 */
[----:B------:R-:W-:-:S04]  /*4b60*/  UIADD3 UR4, UR39, UR44, -UR4 ;  /* 0x0000002c27047290 */ /* 0x000fc8000fffe804 */
[----:B------:R-:W-:Y:S01]  /*4b70*/  USHF.L.U32 UR4, UR4, 0x3, URZ ;  /* 0x0000000304047899 */ /* 0x000fe2000800063f */
[----:B------:R-:W-:-:S03]  /*4b80*/  PLOP3.LUT P0, PT, PT, PT, UP0, 0x80, 0x0 ;  /* 0x000000000000781c */ /* 0x000fc60003f0f008 */
[----:B------:R-:W-:Y:S02]  /*4b90*/  ULOP3.LUT UR4, UR4, 0x8, URZ, 0xc0, !UPT ;  /* 0x0000000804047892 */ /* 0x000fe4000f8ec03f */
[----:B0-----:R-:W-:-:S04]  /*4ba0*/  ULEA UR5, UR6, UR5, 0x18 ;  /* 0x0000000506057291 */ /* 0x001fc8000f8ec03f */
[----:B------:R-:W-:-:S04]  /*4bb0*/  UIADD3 UR4, UR5, 0x10, UR4 ;  /* 0x0000001005047890 */ /* 0x000fc8000fffe004 */
[----:B------:R-:W-:-:S09]  /*4bc0*/  UPRMT UR4, URZ, 0x654, UR4 ;  /* 0x000006543f047896 */ /* 0x000fd20008000004 */
[----:B------:R-:W-:Y:S01]  /*4bd0*/  SYNCS.ARRIVE.TRANS64.RED.A1T0 RZ, [UR4], RZ ;  /* 0x000000ffffff79a7 */ /* 0x000fe20008100404 */
[----:B------:R-:W-:Y:S05]  /*4be0*/  @P0 BRA `(.L_x_26) ;  /* 0x0000000000040947 */ /* 0x000fea0003800000 */
[----:B------:R-:W-:Y:S01]  /*4bf0*/  BPT.TRAP 0x1 ;  /* 0x000000040000795c */ /* 0x000fe20000300000 */
.L_x_26:
[----:B------:R-:W0:Y:S01]  /*4c00*/  S2R R8, SR_TID.X ;  /* 0x0000000000087919 */ /* 0x000e220000002100 */
[----:B------:R-:W-:Y:S01]  /*4c10*/  IMAD.MOV.U32 R19, RZ, RZ, 0x6540 ;  /* 0x00006540ff137424 */ /* 0x000fe200078e00ff */
[----:B------:R-:W-:Y:S01]  /*4c20*/  USHF.R.S32.HI UR10, URZ, 0x1f, UR43 ;  /* 0x0000001f3f0a7899 */ /* 0x000fe2000801142b */
[----:B-----5:R-:W-:Y:S01]  /*4c30*/  LOP3.LUT R4, R160, 0x1, RZ, 0xc0, !PT ;  /* 0x00000001a0047812 */ /* 0x020fe200078ec0ff */
[----:B------:R-:W-:Y:S01]  /*4c40*/  ULDC.64 UR8, c[0x0][0x5d0] ;  /* 0x0001740000087ab9 */ /* 0x000fe20000000a00 */
[----:B------:R-:W-:Y:S01]  /*4c50*/  UIADD3 UR39, UR44, UR39, URZ ;  /* 0x000000272c277290 */ /* 0x000fe2000fffe03f */
[----:B------:R-:W-:Y:S01]  /*4c60*/  IMAD.U32 R6, RZ, RZ, UR8 ;  /* 0x00000008ff067e24 */ /* 0x000fe2000f8e00ff */
[----:B------:R-:W-:Y:S01]  /*4c70*/  UIMAD UR4, UR10, UR8, URZ ;  /* 0x000000080a0472a4 */ /* 0x000fe2000f8e023f */
[----:B------:R-:W-:Y:S01]  /*4c80*/  IMAD.SHL.U32 R3, R4, 0x40, RZ ;  /* 0x0000004004037824 */ /* 0x000fe200078e00ff */
[----:B------:R-:W-:Y:S02]  /*4c90*/  UIMAD.WIDE UR6, UR41, 0x100, URZ ;  /* 0x00000100290678a5 */ /* 0x000fe4000f8e023f */
[----:B------:R-:W-:Y:S01]  /*4ca0*/  UIMAD UR4, UR43, UR9, UR4 ;  /* 0x000000092b0472a4 */ /* 0x000fe2000f8e0204 */
[----:B------:R-:W-:Y:S01]  /*4cb0*/  ULDC UR8, c[0x0][0x288] ;  /* 0x0000a20000087ab9 */ /* 0x000fe20000000800 */
[----:B------:R-:W-:Y:S01]  /*4cc0*/  USHF.L.U32 UR41, UR41, 0x8, URZ ;  /* 0x0000000829297899 */ /* 0x000fe2000800063f */
[----:B------:R-:W-:Y:S01]  /*4cd0*/  ULDC UR5, c[0x0][0x284] ;  /* 0x0000a10000057ab9 */ /* 0x000fe20000000800 */
[----:B------:R-:W-:Y:S01]  /*4ce0*/  UISETP.GT.U32.AND UP0, UPT, UR39, 0x1, UPT ;  /* 0x000000012700788c */ /* 0x000fe2000bf04070 */
[----:B------:R-:W-:-:S03]  /*4cf0*/  IMAD.U32 R17, RZ, RZ, UR5 ;  /* 0x00000005ff117e24 */ /* 0x000fc6000f8e00ff */
[----:B------:R-:W-:Y:S01]  /*4d00*/  UISETP.LT.U32.AND UP0, UPT, UR44, 0x2, UP0 ;  /* 0x000000022c00788c */ /* 0x000fe20008701070 */
[C---:B0-----:R-:W-:Y:S01]  /*4d10*/  IMAD.SHL.U32 R18, R8.reuse, 0x2, RZ ;  /* 0x0000000208127824 */ /* 0x041fe200078e00ff */
[----:B------:R-:W-:Y:S02]  /*4d20*/  SHF.R.U32.HI R0, RZ, 0x2, R8 ;  /* 0x00000002ff007819 */ /* 0x000fe40000011608 */
[----:B------:R-:W-:Y:S02]  /*4d30*/  LOP3.LUT R5, R8, 0x60, RZ, 0xc0, !PT ;  /* 0x0000006008057812 */ /* 0x000fe400078ec0ff */
[----:B------:R-:W-:Y:S02]  /*4d40*/  LOP3.LUT R18, R18, 0x6, RZ, 0xc0, !PT ;  /* 0x0000000612127812 */ /* 0x000fe400078ec0ff */
[----:B------:R-:W-:Y:S02]  /*4d50*/  LOP3.LUT R0, R0, 0x7, RZ, 0xc0, !PT ;  /* 0x0000000700007812 */ /* 0x000fe400078ec0ff */
[----:B------:R-:W-:Y:S01]  /*4d60*/  PRMT R18, R18, R19, UR42 ;  /* 0x0000002a12127e16 */ /* 0x000fe20008000013 */
[----:B------:R-:W-:Y:S01]  /*4d70*/  USHF.L.U32 UR42, UR42, 0x8, URZ ;  /* 0x000000082a2a7899 */ /* 0x000fe2000800063f */
[----:B------:R-:W-:-:S02]  /*4d80*/  SHF.R.U32.HI R5, RZ, 0x1, R5 ;  /* 0x00000001ff057819 */ /* 0x000fc40000011605 */
[----:B------:R-:W-:Y:S01]  /*4d90*/  SHF.R.S32.HI R19, RZ, 0x1f, R18 ;  /* 0x0000001fff137819 */ /* 0x000fe20000011412 */
[----:B------:R-:W-:Y:S01]  /*4da0*/  UISETP.GE.AND UP1, UPT, UR42, UR8, UPT ;  /* 0x000000082a00728c */ /* 0x000fe2000bf26270 */
[--C-:B------:R-:W-:Y:S02]  /*4db0*/  LOP3.LUT R3, R3, 0x40, R0.reuse, 0xe2, !PT ;  /* 0x0000004003037812 */ /* 0x100fe400078ee200 */
[----:B------:R-:W-:Y:S01]  /*4dc0*/  IADD3 R0, RZ, -R5, -R0 ;  /* 0x80000005ff007210 */ /* 0x000fe20007ffe800 */
[----:B------:R-:W-:Y:S01]  /*4dd0*/  IMAD.WIDE.U32 R6, R6, UR43, R18 ;  /* 0x0000002b06067c25 */ /* 0x000fe2000f8e0012 */
[----:B------:R-:W-:Y:S01]  /*4de0*/  UISETP.GE.OR UP1, UPT, UR41, UR5, UP1 ;  /* 0x000000052900728c */ /* 0x000fe20008f26670 */
[----:B------:R-:W-:Y:S01]  /*4df0*/  LOP3.LUT R3, R3, UR6, R5, 0xfe, !PT ;  /* 0x0000000603037c12 */ /* 0x000fe2000f8efe05 */
[----:B------:R-:W-:Y:S01]  /*4e00*/  USEL UR5, URZ, 0x1, !UP0 ;  /* 0x000000013f057887 */ /* 0x000fe2000c000000 */
[----:B------:R-:W-:Y:S01]  /*4e10*/  VIADD R7, R7, UR4 ;  /* 0x0000000407077c36 */ /* 0x000fe20008000000 */
[----:B------:R-:W-:Y:S01]  /*4e20*/  USHF.R.U32.HI UR4, URZ, 0x1, UR39 ;  /* 0x000000013f047899 */ /* 0x000fe20008011627 */
[----:B------:R-:W-:Y:S01]  /*4e30*/  IMAD R0, R4, -0x40, R0 ;  /* 0xffffffc004007824 */ /* 0x000fe200078e0200 */
[----:B------:R-:W-:Y:S01]  /*4e40*/  PLOP3.LUT P0, PT, PT, PT, UP1, 0x80, 0x0 ;  /* 0x000000000000781c */ /* 0x000fe20003f0f018 */
[----:B------:R-:W-:Y:S01]  /*4e50*/  ULOP3.LUT UR39, UR39, 0x1, URZ, 0xc0, !UPT ;  /* 0x0000000127277892 */ /* 0x000fe2000f8ec03f */
[----:B------:R-:W-:Y:S01]  /*4e60*/  MOV R4, 0xfffffffe ;  /* 0xfffffffe00047802 */ /* 0x000fe20000000f00 */
[----:B------:R-:W-:Y:S01]  /*4e70*/  ULOP3.LUT UR4, UR4, 0x1, URZ, 0xc0, !UPT ;  /* 0x0000000104047892 */ /* 0x000fe2000f8ec03f */
[----:B------:R-:W-:Y:S01]  /*4e80*/  IADD3 R17, R17, -UR41, R0 ;  /* 0x8000002911117c10 */ /* 0x000fe2000fffe000 */
[----:B------:R-:W-:Y:S01]  /*4e90*/  UMOV UR41, 0xffffffff ;  /* 0xffffffff00297882 */ /* 0x000fe20000000000 */
[----:B------:R-:W-:Y:S01]  /*4ea0*/  LOP3.LUT R0, R8, 0x3, RZ, 0xc0, !PT ;  /* 0x0000000308007812 */ /* 0x000fe200078ec0ff */
[----:B------:R-:W-:-:S04]  /*4eb0*/  UISETP.NE.U32.AND UP2, UPT, UR4, 0x1, UPT ;  /* 0x000000010400788c */ /* 0x000fc8000bf45070 */
[----:B------:R-:W-:Y:S01]  /*4ec0*/  UISETP.GT.U32.AND UP2, UPT, UR44, 0x1, !UP2 ;  /* 0x000000012c00788c */ /* 0x000fe2000d744070 */
[----:B------:R-:W-:-:S03]  /*4ed0*/  IMAD R0, R0, R4, UR8 ;  /* 0x0000000800007e24 */ /* 0x000fc6000f8e0204 */
[----:B------:R-:W-:Y:S01]  /*4ee0*/  USEL UR4, URZ, 0x1, !UP2 ;  /* 0x000000013f047887 */ /* 0x000fe2000d000000 */
[----:B------:R-:W-:-:S03]  /*4ef0*/  VIADD R0, R0, -UR42 ;  /* 0x8000002a00007c36 */ /* 0x000fc60008000000 */
[----:B------:R-:W-:Y:S01]  /*4f00*/  ULOP3.LUT UR38, UR4, UR38, UR5, 0x96, !UPT ;  /* 0x0000002604267292 */ /* 0x000fe2000f8e9605 */
[----:B------:R-:W-:Y:S11]  /*4f10*/  @P0 BRA `(.L_x_28) ;  /* 0x0000010400d80947 */ /* 0x000ff60003800000 */
[----:B------:R-:W-:Y:S01]  /*4f20*/  FSETP.NEU.AND P0, PT, R16, RZ, PT ;  /* 0x000000ff1000720b */ /* 0x000fe20003f0d000 */
[----:B------:R-:W-:Y:S01]  /*4f30*/  ULDC.64 UR8, c[0x0][0x5c8] ;  /* 0x0001720000087ab9 */ /* 0x000fe20000000a00 */
[----:B------:R-:W-:Y:S01]  /*4f40*/  ISETP.GT.AND P3, PT, R17, RZ, PT ;  /* 0x000000ff1100720c */ /* 0x000fe20003f64270 */
[----:B------:R-:W-:Y:S01]  /*4f50*/  UIMAD UR4, UR7, UR8, URZ ;  /* 0x00000008070472a4 */ /* 0x000fe2000f8e023f */
[----:B------:R-:W-:Y:S01]  /*4f60*/  IMAD.U32 R10, RZ, RZ, UR9 ;  /* 0x00000009ff0a7e24 */ /* 0x000fe2000f8e00ff */
[----:B------:R-:W-:Y:S01]  /*4f70*/  BSSY B0, `(.L_x_28) ;  /* 0x0001070000007945 */ /* 0x000fe20003800000 */
[----:B------:R-:W-:Y:S01]  /*4f80*/  IMAD.WIDE.U32 R6, R3, UR8, R6 ;  /* 0x0000000803067c25 */ /* 0x000fe2000f8e0006 */
[----:B------:R-:W-:-:S03]  /*4f90*/  ISETP.GT.AND P1, PT, R0, RZ, P3 ;  /* 0x000000ff0000720c */ /* 0x000fc60001f24270 */
[----:B------:R-:W-:-:S04]  /*4fa0*/  IMAD R10, R3, R10, UR4 ;  /* 0x00000004030a7e24 */ /* 0x000fc8000f8e020a */
[----:B------:R-:W-:Y:S01]  /*4fb0*/  IMAD.IADD R10, R7, 0x1, R10 ;  /* 0x00000001070a7824 */ /* 0x000fe200078e020a */
[----:B------:R-:W-:Y:S06]  /*4fc0*/  @!P0 BRA `(.L_x_29) ;  /* 0x000000b800108947 */ /* 0x000fec0003800000 */
[----:B------:R-:W0:Y:S01]  /*4fd0*/  LDC.64 R22, c[0x0][0x5b8] ;  /* 0x00016e00ff167b82 */ /* 0x000e220000000a00 */
[----:B------:R-:W2:Y:S01]  /*4fe0*/  LDL.LU R11, [R1] ;  /* 0x00000000010b7983 */ /* 0x000ea20000300800 */
[----:B------:R-:W-:-:S06]  /*4ff0*/  ULDC.64 UR4, c[0x0][0x5c0] ;  /* 0x0001700000047ab9 */ /* 0x000fcc0000000a00 */
[----:B------:R-:W1:Y:S08]  /*5000*/  LDC.64 R14, c[0x0][0x5b0] ;  /* 0x00016c00ff0e7b82 */ /* 0x000e700000000a00 */
[----:B------:R-:W3:Y:S01]  /*5010*/  LDC.64 R12, c[0x0][0x5a8] ;  /* 0x00016a00ff0c7b82 */ /* 0x000ee20000000a00 */
[C---:B0-----:R-:W-:Y:S02]  /*5020*/  IMAD R157, R22.reuse, UR10, RZ ;  /* 0x0000000a169d7c24 */ /* 0x041fe4000f8e02ff */
[----:B------:R-:W-:-:S04]  /*5030*/  IMAD.WIDE.U32 R152, R22, UR43, R18 ;  /* 0x0000002b16987c25 */ /* 0x000fc8000f8e0012 */
[----:B------:R-:W-:Y:S02]  /*5040*/  IMAD R157, R23, UR43, R157 ;  /* 0x0000002b179d7c24 */ /* 0x000fe4000f8e029d */
[----:B-1----:R-:W-:Y:S02]  /*5050*/  IMAD R156, R14, UR7, RZ ;  /* 0x000000070e9c7c24 */ /* 0x002fe4000f8e02ff */
[----:B------:R-:W-:Y:S02]  /*5060*/  IMAD.IADD R21, R153, 0x1, R157 ;  /* 0x0000000199157824 */ /* 0x000fe400078e029d */
[----:B------:R-:W-:Y:S02]  /*5070*/  IMAD.MOV.U32 R20, RZ, RZ, R152 ;  /* 0x000000ffff147224 */ /* 0x000fe400078e0098 */
[C---:B------:R-:W-:Y:S02]  /*5080*/  IMAD R156, R3.reuse, R15, R156 ;  /* 0x0000000f039c7224 */ /* 0x040fe400078e029c */
[----:B------:R-:W-:-:S04]  /*5090*/  IMAD.WIDE.U32 R4, R3, R14, R20 ;  /* 0x0000000e03047225 */ /* 0x000fc800078e0014 */
[----:B------:R-:W-:Y:S01]  /*50a0*/  IMAD.IADD R5, R5, 0x1, R156 ;  /* 0x0000000105057824 */ /* 0x000fe200078e029c */
[----:B---3--:R-:W-:-:S04]  /*50b0*/  LEA R8, P0, R4, R12, 0x1 ;  /* 0x0000000c04087211 */ /* 0x008fc800078008ff */
[----:B------:R-:W-:-:S05]  /*50c0*/  LEA.HI.X R9, R4, R13, R5, 0x1, P0 ;  /* 0x0000000d04097211 */ /* 0x000fca00000f0c05 */
[----:B------:R-:W3:Y:S01]  /*50d0*/  @P1 LDG.E.LTC128B.U16 R23, desc[UR36][R8.64] ;  /* 0x0000002408171981 */ /* 0x000ee2000c1e1520 */
[----:B------:R-:W-:Y:S01]  /*50e0*/  BSSY B1, `(.L_x_30) ;  /* 0x0000011000017945 */ /* 0x000fe20003800000 */
[----:B---3--:R-:W-:-:S04]  /*50f0*/  IMAD.U32 R4, R23, 0x10000, RZ ;  /* 0x0001000017047824 */ /* 0x008fc800078e00ff */
[----:B------:R-:W-:-:S04]  /*5100*/  FMUL R4, R4, R16 ;  /* 0x0000001004047220 */ /* 0x000fc80000400000 */
[----:B--2---:R-:W-:Y:S01]  /*5110*/  FFMA R7, R11, R2, R4 ;  /* 0x000000020b077223 */ /* 0x004fe20000000004 */
[----:B------:R-:W-:-:S04]  /*5120*/  LEA R4, P0, R6, UR4, 0x1 ;  /* 0x0000000406047c11 */ /* 0x000fc8000f8008ff */
[----:B------:R-:W-:Y:S02]  /*5130*/  LEA.HI.X R5, R6, UR5, R10, 0x1, P0 ;  /* 0x0000000506057c11 */ /* 0x000fe400080f0c0a */
[----:B------:R-:W-:-:S05]  /*5140*/  F2FP.BF16.F32.PACK_AB R6, RZ, R7 ;  /* 0x00000007ff06723e */ /* 0x000fca00000010ff */
[----:B------:R0:W-:Y:S02]  /*5150*/  @P1 STG.E.U16 desc[UR36][R4.64], R6 ;  /* 0x0000000604001986 */ /* 0x0001e4000c101524 */
[----:B0-----:R-:W-:-:S05]  /*5160*/  IMAD.WIDE.U32 R6, R3, R14, R18 ;  /* 0x0000000e03067225 */ /* 0x001fca00078e0012 */
[----:B------:R-:W-:-:S03]  /*5170*/  IADD3 R7, R156, R7, RZ ;  /* 0x000000079c077210 */ /* 0x000fc60007ffe0ff */
[----:B------:R-:W-:-:S04]  /*5180*/  IMAD.WIDE.U32 R6, R22, UR43, R6 ;  /* 0x0000002b16067c25 */ /* 0x000fc8000f8e0006 */
[----:B------:R-:W-:Y:S01]  /*5190*/  IMAD.IADD R7, R157, 0x1, R7 ;  /* 0x000000019d077824 */ /* 0x000fe200078e0207 */
[----:B------:R-:W-:-:S04]  /*51a0*/  LEA R10, P0, R6, R12, 0x1 ;  /* 0x0000000c060a7211 */ /* 0x000fc800078008ff */
[----:B------:R-:W-:Y:S02]  /*51b0*/  LEA.HI.X R11, R6, R13, R7, 0x1, P0 ;  /* 0x0000000d060b7211 */ /* 0x000fe400000f0c07 */
[----:B------:R-:W-:-:S13]  /*51c0*/  ISETP.GT.AND P0, PT, R0, 0x1, P3 ;  /* 0x000000010000780c */ /* 0x000fda0001f04270 */
[----:B------:R-:W-:Y:S05]  /*51d0*/  @!P0 BRA `(.L_x_31) ;  /* 0x0000000000048947 */ /* 0x000fea0003800000 */
[----:B------:R0:W5:Y:S02]  /*51e0*/  LDG.E.LTC128B.U16 R23, desc[UR36][R10.64+0x2] ;  /* 0x000002240a177981 */ /* 0x000164000c1e1520 */
.L_x_31:
[----:B------:R-:W-:Y:S05]  /*51f0*/  BSYNC B1 ;  /* 0x0000000000017941 */ /* 0x000fea0003800000 */
.L_x_30:
[----:B------:R-:W2:Y:S01]  /*5200*/  LDL.LU R7, [R1+0x4] ;  /* 0x0000040001077983 */ /* 0x000ea20000300800 */
[----:B-----5:R-:W-:Y:S01]  /*5210*/  IMAD.U32 R6, R23, 0x10000, RZ ;  /* 0x0001000017067824 */ /* 0x020fe200078e00ff */
[C---:B------:R-:W-:Y:S01]  /*5220*/  SHF.L.U64.HI R155, R14.reuse, 0x3, R15 ;  /* 0x000000030e9b7819 */ /* 0x040fe2000001020f */
[----:B------:R-:W-:Y:S01]  /*5230*/  IMAD.SHL.U32 R154, R14, 0x8, RZ ;  /* 0x000000080e9a7824 */ /* 0x000fe200078e00ff */
[----:B------:R-:W3:Y:S01]  /*5240*/  LDL.LU R158, [R1+0x8] ;  /* 0x00000800019e7983 */ /* 0x000ee20000300800 */
[----:B------:R-:W-:-:S04]  /*5250*/  FMUL R6, R6, R16 ;  /* 0x0000001006067220 */ /* 0x000fc80000400000 */
[----:B--2---:R-:W-:-:S05]  /*5260*/  FFMA R6, R7, R2, R6 ;  /* 0x0000000207067223 */ /* 0x004fca0000000006 */
[----:B------:R-:W-:-:S05]  /*5270*/  F2FP.BF16.F32.PACK_AB R6, RZ, R6 ;  /* 0x00000006ff06723e */ /* 0x000fca00000010ff */
[----:B------:R1:W-:Y:S01]  /*5280*/  @P0 STG.E.U16 desc[UR36][R4.64+0x2], R6 ;  /* 0x0000020604000986 */ /* 0x0003e2000c101524 */
[----:B------:R-:W-:-:S04]  /*5290*/  ISETP.GT.AND P0, PT, R17, 0x8, PT ;  /* 0x000000081100780c */ /* 0x000fc80003f04270 */
[----:B------:R-:W-:Y:S01]  /*52a0*/  ISETP.GT.AND P1, PT, R0, RZ, P0 ;  /* 0x000000ff0000720c */ /* 0x000fe20000724270 */
[----:B-1----:R-:W-:-:S04]  /*52b0*/  IMAD.WIDE.U32 R6, R3, R14, R154 ;  /* 0x0000000e03067225 */ /* 0x002fc800078e009a */
[----:B------:R-:W-:Y:S01]  /*52c0*/  IMAD.IADD R156, R156, 0x1, R7 ;  /* 0x000000019c9c7824 */ /* 0x000fe200078e0207 */
[----:B------:R-:W-:-:S05]  /*52d0*/  IADD3 R7, P2, R152, R6, RZ ;  /* 0x0000000698077210 */ /* 0x000fca0007f5e0ff */
[----:B------:R-:W-:Y:S01]  /*52e0*/  IMAD.X R9, R156, 0x1, R21, P2 ;  /* 0x000000019c097824 */ /* 0x000fe200010e0615 */
[----:B------:R-:W-:-:S04]  /*52f0*/  LEA R8, P2, R7, R12, 0x1 ;  /* 0x0000000c07087211 */ /* 0x000fc800078408ff */
[----:B------:R-:W-:-:S05]  /*5300*/  LEA.HI.X R9, R7, R13, R9, 0x1, P2 ;  /* 0x0000000d07097211 */ /* 0x000fca00010f0c09 */
[----:B------:R1:W2:Y:S01]  /*5310*/  @P1 LDG.E.LTC128B.U16 R23, desc[UR36][R8.64] ;  /* 0x0000002408171981 */ /* 0x0002a2000c1e1520 */
[----:B------:R-:W-:Y:S01]  /*5320*/  IADD3 R6, P2, R18, R6, RZ ;  /* 0x0000000612067210 */ /* 0x000fe20007f5e0ff */
[----:B------:R-:W-:Y:S01]  /*5330*/  BSSY B1, `(.L_x_32) ;  /* 0x0000016000017945 */ /* 0x000fe20003800000 */
[----:B------:R-:W-:-:S03]  /*5340*/  ISETP.GT.AND P4, PT, R0, 0x1, P0 ;  /* 0x000000010000780c */ /* 0x000fc60000784270 */
[----:B------:R-:W-:Y:S02]  /*5350*/  IMAD.X R7, R19, 0x1, R156, P2 ;  /* 0x0000000113077824 */ /* 0x000fe400010e069c */
[----:B------:R-:W-:Y:S02]  /*5360*/  IMAD.U32 R156, RZ, RZ, UR9 ;  /* 0x00000009ff9c7e24 */ /* 0x000fe4000f8e00ff */
[----:B------:R-:W-:-:S04]  /*5370*/  IMAD.WIDE.U32 R6, R22, UR43, R6 ;  /* 0x0000002b16067c25 */ /* 0x000fc8000f8e0006 */
[----:B------:R-:W-:Y:S01]  /*5380*/  IMAD.IADD R7, R157, 0x1, R7 ;  /* 0x000000019d077824 */ /* 0x000fe200078e0207 */
[----:B-1----:R-:W-:-:S04]  /*5390*/  LEA R8, P2, R6, R12, 0x1 ;  /* 0x0000000c06087211 */ /* 0x002fc800078408ff */
[----:B------:R-:W-:Y:S02]  /*53a0*/  LEA.HI.X R9, R6, R13, R7, 0x1, P2 ;  /* 0x0000000d06097211 */ /* 0x000fe400010f0c07 */
[----:B--2---:R-:W-:-:S05]  /*53b0*/  SHF.L.U32 R6, R23, 0x10, RZ ;  /* 0x0000001017067819 */ /* 0x004fca00000006ff */
[----:B------:R-:W-:-:S04]  /*53c0*/  FMUL R6, R6, R16 ;  /* 0x0000001006067220 */ /* 0x000fc80000400000 */
[----:B---3--:R-:W-:Y:S01]  /*53d0*/  FFMA R7, R158, R2, R6 ;  /* 0x000000029e077223 */ /* 0x008fe20000000006 */
[----:B------:R-:W-:Y:S02]  /*53e0*/  IMAD.U32 R158, RZ, RZ, UR8 ;  /* 0x00000008ff9e7e24 */ /* 0x000fe4000f8e00ff */
[----:B------:R-:W-:Y:S02]  /*53f0*/  IMAD.U32 R6, RZ, RZ, UR8 ;  /* 0x00000008ff067e24 */ /* 0x000fe4000f8e00ff */
[----:B------:R-:W-:Y:S01]  /*5400*/  IMAD.SHL.U32 R158, R158, 0x10, RZ ;  /* 0x000000109e9e7824 */ /* 0x000fe200078e00ff */
[----:B------:R-:W-:Y:S02]  /*5410*/  F2FP.BF16.F32.PACK_AB R7, RZ, R7 ;  /* 0x00000007ff07723e */ /* 0x000fe400000010ff */
[----:B------:R-:W-:Y:S02]  /*5420*/  SHF.L.U64.HI R156, R6, 0x4, R156 ;  /* 0x00000004069c7819 */ /* 0x000fe4000001029c */
[----:B------:R-:W-:-:S02]  /*5430*/  IADD3 R6, P2, R158, R4, RZ ;  /* 0x000000049e067210 */ /* 0x000fc40007f5e0ff */
[----:B------:R-:W-:-:S03]  /*5440*/  PRMT R159, R7, 0x7610, R159 ;  /* 0x00007610079f7816 */ /* 0x000fc6000000009f */
[----:B------:R-:W-:-:S05]  /*5450*/  IMAD.X R7, R156, 0x1, R5, P2 ;  /* 0x000000019c077824 */ /* 0x000fca00010e0605 */
[----:B------:R1:W-:Y:S01]  /*5460*/  @P1 STG.E.U16 desc[UR36][R6.64], R159 ;  /* 0x0000009f06001986 */ /* 0x0003e2000c101524 */
[----:B------:R-:W-:Y:S05]  /*5470*/  @!P4 BRA `(.L_x_33) ;  /* 0x000000000004c947 */ /* 0x000fea0003800000 */
[----:B------:R2:W5:Y:S02]  /*5480*/  LDG.E.LTC128B.U16 R23, desc[UR36][R8.64+0x2] ;  /* 0x0000022408177981 */ /* 0x000564000c1e1520 */
.L_x_33:
[----:B------:R-:W-:Y:S05]  /*5490*/  BSYNC B1 ;  /* 0x0000000000017941 */ /* 0x000fea0003800000 */
.L_x_32:
[----:B------:R-:W3:Y:S01]  /*54a0*/  LDL.LU R161, [R1+0xc] ;  /* 0x00000c0001a17983 */ /* 0x000ee20000300800 */
[----:B-1---5:R-:W-:Y:S01]  /*54b0*/  IMAD.U32 R159, R23, 0x10000, RZ ;  /* 0x00010000179f7824 */ /* 0x022fe200078e00ff */
[----:B------:R-:W-:Y:S01]  /*54c0*/  ISETP.GT.AND P1, PT, R0, 0x8, P3 ;  /* 0x000000080000780c */ /* 0x000fe20001f24270 */
[----:B------:R-:W-:Y:S02]  /*54d0*/  BSSY B1, `(.L_x_34) ;  /* 0x0000007000017945 */ /* 0x000fe40003800000 */
[----:B------:R-:W-:-:S04]  /*54e0*/  FMUL R159, R159, R16 ;  /* 0x000000109f9f7220 */ /* 0x000fc80000400000 */
[----:B---3--:R-:W-:-:S05]  /*54f0*/  FFMA R159, R161, R2, R159 ;  /* 0x00000002a19f7223 */ /* 0x008fca000000009f */
[----:B------:R-:W-:-:S05]  /*5500*/  F2FP.BF16.F32.PACK_AB R159, RZ, R159 ;  /* 0x0000009fff9f723e */ /* 0x000fca00000010ff */
[----:B------:R1:W-:Y:S01]  /*5510*/  @P4 STG.E.U16 desc[UR36][R6.64+0x2], R159 ;  /* 0x0000029f06004986 */ /* 0x0003e2000c101524 */
[----:B------:R-:W-:Y:S05]  /*5520*/  @!P1 BRA `(.L_x_35) ;  /* 0x0000000000049947 */ /* 0x000fea0003800000 */
[----:B------:R3:W5:Y:S02]  /*5530*/  LDG.E.LTC128B.U16 R23, desc[UR36][R10.64+0x10] ;  /* 0x000010240a177981 */ /* 0x000764000c1e1520 */
.L_x_35:
[----:B------:R-:W-:Y:S05]  /*5540*/  BSYNC B1 ;  /* 0x0000000000017941 */ /* 0x000fea0003800000 */
.L_x_34:
[----:B------:R-:W4:Y:S01]  /*5550*/  LDL.LU R161, [R1+0x10] ;  /* 0x0000100001a17983 */ /* 0x000f220000300800 */
[----:B-1---5:R-:W-:Y:S01]  /*5560*/  IMAD.U32 R159, R23, 0x10000, RZ ;  /* 0x00010000179f7824 */ /* 0x022fe200078e00ff */
[----:B------:R-:W-:Y:S01]  /*5570*/  ISETP.GT.AND P2, PT, R0, 0x9, P3 ;  /* 0x000000090000780c */ /* 0x000fe20001f44270 */
[----:B------:R-:W-:Y:S02]  /*5580*/  BSSY B1, `(.L_x_36) ;  /* 0x0000007000017945 */ /* 0x000fe40003800000 */
[----:B------:R-:W-:-:S04]  /*5590*/  FMUL R159, R159, R16 ;  /* 0x000000109f9f7220 */ /* 0x000fc80000400000 */
[----:B----4-:R-:W-:-:S05]  /*55a0*/  FFMA R159, R161, R2, R159 ;  /* 0x00000002a19f7223 */ /* 0x010fca000000009f */
[----:B------:R-:W-:-:S05]  /*55b0*/  F2FP.BF16.F32.PACK_AB R159, RZ, R159 ;  /* 0x0000009fff9f723e */ /* 0x000fca00000010ff */
[----:B------:R1:W-:Y:S01]  /*55c0*/  @P1 STG.E.U16 desc[UR36][R4.64+0x10], R159 ;  /* 0x0000109f04001986 */ /* 0x0003e2000c101524 */
[----:B------:R-:W-:Y:S05]  /*55d0*/  @!P2 BRA `(.L_x_37) ;  /* 0x000000000004a947 */ /* 0x000fea0003800000 */
[----:B------:R4:W5:Y:S02]  /*55e0*/  LDG.E.LTC128B.U16 R23, desc[UR36][R10.64+0x12] ;  /* 0x000012240a177981 */ /* 0x000964000c1e1520 */
.L_x_37:
[----:B------:R-:W-:Y:S05]  /*55f0*/  BSYNC B1 ;  /* 0x0000000000017941 */ /* 0x000fea0003800000 */
.L_x_36:
[----:B------:R-:W2:Y:S01]  /*5600*/  LDL.LU R161, [R1+0x14] ;  /* 0x0000140001a17983 */ /* 0x000ea20000300800 */
[----:B-1---5:R-:W-:Y:S01]  /*5610*/  SHF.L.U32 R159, R23, 0x10, RZ ;  /* 0x00000010179f7819 */ /* 0x022fe200000006ff */
[----:B------:R-:W-:Y:S01]  /*5620*/  BSSY B1, `(.L_x_38) ;  /* 0x0000008000017945 */ /* 0x000fe20003800000 */
[----:B------:R-:W-:-:S03]  /*5630*/  ISETP.GT.AND P1, PT, R0, 0x8, P0 ;  /* 0x000000080000780c */ /* 0x000fc60000724270 */
[----:B------:R-:W-:-:S04]  /*5640*/  FMUL R159, R159, R16 ;  /* 0x000000109f9f7220 */ /* 0x000fc80000400000 */
[----:B--2---:R-:W-:-:S05]  /*5650*/  FFMA R159, R161, R2, R159 ;  /* 0x00000002a19f7223 */ /* 0x004fca000000009f */
[----:B------:R-:W-:-:S05]  /*5660*/  F2FP.BF16.F32.PACK_AB R159, RZ, R159 ;  /* 0x0000009fff9f723e */ /* 0x000fca00000010ff */
[----:B------:R1:W-:Y:S01]  /*5670*/  @P2 STG.E.U16 desc[UR36][R4.64+0x12], R159 ;  /* 0x0000129f04002986 */ /* 0x0003e2000c101524 */
[----:B------:R-:W-:Y:S05]  /*5680*/  @!P1 BRA `(.L_x_39) ;  /* 0x0000000000049947 */ /* 0x000fea0003800000 */
[----:B------:R2:W5:Y:S02]  /*5690*/  LDG.E.LTC128B.U16 R23, desc[UR36][R8.64+0x10] ;  /* 0x0000102408177981 */ /* 0x000564000c1e1520 */
.L_x_39:
[----:B------:R-:W-:Y:S05]  /*56a0*/  BSYNC B1 ;  /* 0x0000000000017941 */ /* 0x000fea0003800000 */
.L_x_38:
        /* <DEDUP_REMOVED lines=10> */
.L_x_41:
[----:B------:R-:W-:Y:S05]  /*5750*/  BSYNC B1 ;  /* 0x0000000000017941 */ /* 0x000fea0003800000 */
.L_x_40:
[----:B------:R-:W2:Y:S01]  /*5760*/  LDL.LU R161, [R1+0x1c] ;  /* 0x00001c0001a17983 */ /* 0x000ea20000300800 */
[----:B-1---5:R-:W-:Y:S01]  /*5770*/  IMAD.U32 R159, R23, 0x10000, RZ ;  /* 0x00010000179f7824 */ /* 0x022fe200078e00ff */
[----:B------:R-:W-:Y:S01]  /*5780*/  ISETP.GT.AND P1, PT, R0, 0x10, P3 ;  /* 0x000000100000780c */ /* 0x000fe20001f24270 */
[----:B------:R-:W-:Y:S02]  /*5790*/  BSSY B1, `(.L_x_42) ;  /* 0x0000007000017945 */ /* 0x000fe40003800000 */
[----:B------:R-:W-:-:S04]  /*57a0*/  FMUL R159, R159, R16 ;  /* 0x000000109f9f7220 */ /* 0x000fc80000400000 */
[----:B--2---:R-:W-:-:S05]  /*57b0*/  FFMA R159, R161, R2, R159 ;  /* 0x00000002a19f7223 */ /* 0x004fca000000009f */
[----:B------:R-:W-:-:S05]  /*57c0*/  F2FP.BF16.F32.PACK_AB R159, RZ, R159 ;  /* 0x0000009fff9f723e */ /* 0x000fca00000010ff */
[----:B------:R1:W-:Y:S01]  /*57d0*/  @P2 STG.E.U16 desc[UR36][R6.64+0x12], R159 ;  /* 0x0000129f06002986 */ /* 0x0003e2000c101524 */
[----:B------:R-:W-:Y:S05]  /*57e0*/  @!P1 BRA `(.L_x_43) ;  /* 0x0000000000049947 */ /* 0x000fea0003800000 */
[----:B------:R2:W5:Y:S02]  /*57f0*/  LDG.E.LTC128B.U16 R23, desc[UR36][R10.64+0x20] ;  /* 0x000020240a177981 */ /* 0x000564000c1e1520 */
.L_x_43:
[----:B------:R-:W-:Y:S05]  /*5800*/  BSYNC B1 ;  /* 0x0000000000017941 */ /* 0x000fea0003800000 */
.L_x_42:
        /* <DEDUP_REMOVED lines=10> */
.L_x_45:
[----:B------:R-:W-:Y:S05]  /*58b0*/  BSYNC B1 ;  /* 0x0000000000017941 */ /* 0x000fea0003800000 */
.L_x_44:
        /* <DEDUP_REMOVED lines=10> */
.L_x_47:
[----:B------:R-:W-:Y:S05]  /*5960*/  BSYNC B1 ;  /* 0x0000000000017941 */ /* 0x000fea0003800000 */
.L_x_46:
        /* <DEDUP_REMOVED lines=10> */
.L_x_49:
[----:B------:R-:W-:Y:S05]  /*5a10*/  BSYNC B1 ;  /* 0x0000000000017941 */ /* 0x000fea0003800000 */
.L_x_48:
        /* <DEDUP_REMOVED lines=10> */
.L_x_51:
[----:B------:R-:W-:Y:S05]  /*5ac0*/  BSYNC B1 ;  /* 0x0000000000017941 */ /* 0x000fea0003800000 */
.L_x_50:
        /* <DEDUP_REMOVED lines=10> */
.L_x_53:
[----:B------:R-:W-:Y:S05]  /*5b70*/  BSYNC B1 ;  /* 0x0000000000017941 */ /* 0x000fea0003800000 */
.L_x_52:
        /* <DEDUP_REMOVED lines=10> */
.L_x_55:
[----:B------:R-:W-:Y:S05]  /*5c20*/  BSYNC B1 ;  /* 0x0000000000017941 */ /* 0x000fea0003800000 */
.L_x_54:
        /* <DEDUP_REMOVED lines=10> */
.L_x_57:
[----:B------:R-:W-:Y:S05]  /*5cd0*/  BSYNC B1 ;  /* 0x0000000000017941 */ /* 0x000fea0003800000 */
.L_x_56:
        /* <DEDUP_REMOVED lines=10> */
.L_x_59:
[----:B------:R-:W-:Y:S05]  /*5d80*/  BSYNC B1 ;  /* 0x0000000000017941 */ /* 0x000fea0003800000 */
.L_x_58:
        /* <DEDUP_REMOVED lines=10> */
.L_x_61:
[----:B------:R-:W-:Y:S05]  /*5e30*/  BSYNC B1 ;  /* 0x0000000000017941 */ /* 0x000fea0003800000 */
.L_x_60:
        /* <DEDUP_REMOVED lines=10> */
.L_x_63:
[----:B------:R-:W-:Y:S05]  /*5ee0*/  BSYNC B1 ;  /* 0x0000000000017941 */ /* 0x000fea0003800000 */
.L_x_62:
        /* <DEDUP_REMOVED lines=10> */
.L_x_65:
[----:B------:R-:W-:Y:S05]  /*5f90*/  BSYNC B1 ;  /* 0x0000000000017941 */ /* 0x000fea0003800000 */
.L_x_64:
        /* <DEDUP_REMOVED lines=10> */
.L_x_67:
[----:B------:R-:W-:Y:S05]  /*6040*/  BSYNC B1 ;  /* 0x0000000000017941 */ /* 0x000fea0003800000 */
.L_x_66:
        /* <DEDUP_REMOVED lines=10> */
.L_x_69:
[----:B------:R-:W-:Y:S05]  /*60f0*/  BSYNC B1 ;  /* 0x0000000000017941 */ /* 0x000fea0003800000 */
.L_x_68:
        /* <DEDUP_REMOVED lines=10> */
.L_x_71:
[----:B------:R-:W-:Y:S05]  /*61a0*/  BSYNC B1 ;  /* 0x0000000000017941 */ /* 0x000fea0003800000 */
.L_x_70:
        /* <DEDUP_REMOVED lines=10> */
.L_x_73:
[----:B------:R-:W-:Y:S05]  /*6250*/  BSYNC B1 ;  /* 0x0000000000017941 */ /* 0x000fea0003800000 */
.L_x_72:
        /* <DEDUP_REMOVED lines=10> */
.L_x_75:
[----:B------:R-:W-:Y:S05]  /*6300*/  BSYNC B1 ;  /* 0x0000000000017941 */ /* 0x000fea0003800000 */
.L_x_74:
        /* <DEDUP_REMOVED lines=10> */
.L_x_77:
[----:B------:R-:W-:Y:S05]  /*63b0*/  BSYNC B1 ;  /* 0x0000000000017941 */ /* 0x000fea0003800000 */
.L_x_76:
        /* <DEDUP_REMOVED lines=10> */
.L_x_79:
[----:B------:R-:W-:Y:S05]  /*6460*/  BSYNC B1 ;  /* 0x0000000000017941 */ /* 0x000fea0003800000 */
.L_x_78:
        /* <DEDUP_REMOVED lines=10> */
.L_x_81:
[----:B------:R-:W-:Y:S05]  /*6510*/  BSYNC B1 ;  /* 0x0000000000017941 */ /* 0x000fea0003800000 */
.L_x_80:
        /* <DEDUP_REMOVED lines=10> */
.L_x_83:
[----:B------:R-:W-:Y:S05]  /*65c0*/  BSYNC B1 ;  /* 0x0000000000017941 */ /* 0x000fea0003800000 */
.L_x_82:
        /* <DEDUP_REMOVED lines=10> */
.L_x_85:
[----:B------:R-:W-:Y:S05]  /*6670*/  BSYNC B1 ;  /* 0x0000000000017941 */ /* 0x000fea0003800000 */
.L_x_84:
        /* <DEDUP_REMOVED lines=10> */
.L_x_87:
[----:B------:R-:W-:Y:S05]  /*6720*/  BSYNC B1 ;  /* 0x0000000000017941 */ /* 0x000fea0003800000 */
.L_x_86:
        /* <DEDUP_REMOVED lines=10> */
.L_x_89:
[----:B------:R-:W-:Y:S05]  /*67d0*/  BSYNC B1 ;  /* 0x0000000000017941 */ /* 0x000fea0003800000 */
.L_x_88:
        /* <DEDUP_REMOVED lines=10> */
.L_x_91:
[----:B------:R-:W-:Y:S05]  /*6880*/  BSYNC B1 ;  /* 0x0000000000017941 */ /* 0x000fea0003800000 */
.L_x_90:
        /* <DEDUP_REMOVED lines=10> */
.L_x_93:
[----:B------:R-:W-:Y:S05]  /*6930*/  BSYNC B1 ;  /* 0x0000000000017941 */ /* 0x000fea0003800000 */
.L_x_92:
        /* <DEDUP_REMOVED lines=10> */
.L_x_95:
[----:B------:R-:W-:Y:S05]  /*69e0*/  BSYNC B1 ;  /* 0x0000000000017941 */ /* 0x000fea0003800000 */
.L_x_94:
        /* <DEDUP_REMOVED lines=10> */
.L_x_97:
[----:B------:R-:W-:Y:S05]  /*6a90*/  BSYNC B1 ;  /* 0x0000000000017941 */ /* 0x000fea0003800000 */
.L_x_96:
        /* <DEDUP_REMOVED lines=10> */
.L_x_99:
[----:B------:R-:W-:Y:S05]  /*6b40*/  BSYNC B1 ;  /* 0x0000000000017941 */ /* 0x000fea0003800000 */
.L_x_98:
        /* <DEDUP_REMOVED lines=10> */
.L_x_101:
[----:B------:R-:W-:Y:S05]  /*6bf0*/  BSYNC B1 ;  /* 0x0000000000017941 */ /* 0x000fea0003800000 */
.L_x_100:
        /* <DEDUP_REMOVED lines=10> */
.L_x_103:
[----:B------:R-:W-:Y:S05]  /*6ca0*/  BSYNC B1 ;  /* 0x0000000000017941 */ /* 0x000fea0003800000 */
.L_x_102:
        /* <DEDUP_REMOVED lines=10> */
.L_x_105:
[----:B------:R-:W-:Y:S05]  /*6d50*/  BSYNC B1 ;  /* 0x0000000000017941 */ /* 0x000fea0003800000 */
.L_x_104:
        /* <DEDUP_REMOVED lines=10> */
.L_x_107:
[----:B------:R-:W-:Y:S05]  /*6e00*/  BSYNC B1 ;  /* 0x0000000000017941 */ /* 0x000fea0003800000 */
.L_x_106:
        /* <DEDUP_REMOVED lines=10> */
.L_x_109:
[----:B------:R-:W-:Y:S05]  /*6eb0*/  BSYNC B1 ;  /* 0x0000000000017941 */ /* 0x000fea0003800000 */
.L_x_108:
        /* <DEDUP_REMOVED lines=10> */
.L_x_111:
[----:B------:R-:W-:Y:S05]  /*6f60*/  BSYNC B1 ;  /* 0x0000000000017941 */ /* 0x000fea0003800000 */
.L_x_110:
        /* <DEDUP_REMOVED lines=10> */
.L_x_113:
[----:B------:R-:W-:Y:S05]  /*7010*/  BSYNC B1 ;  /* 0x0000000000017941 */ /* 0x000fea0003800000 */
.L_x_112:
        /* <DEDUP_REMOVED lines=10> */
.L_x_115:
[----:B------:R-:W-:Y:S05]  /*70c0*/  BSYNC B1 ;  /* 0x0000000000017941 */ /* 0x000fea0003800000 */
.L_x_114:
        /* <DEDUP_REMOVED lines=10> */
.L_x_117:
[----:B------:R-:W-:Y:S05]  /*7170*/  BSYNC B1 ;  /* 0x0000000000017941 */ /* 0x000fea0003800000 */
.L_x_116:
        /* <DEDUP_REMOVED lines=10> */
.L_x_119:
[----:B------:R-:W-:Y:S05]  /*7220*/  BSYNC B1 ;  /* 0x0000000000017941 */ /* 0x000fea0003800000 */
.L_x_118:
        /* <DEDUP_REMOVED lines=10> */
.L_x_121:
[----:B------:R-:W-:Y:S05]  /*72d0*/  BSYNC B1 ;  /* 0x0000000000017941 */ /* 0x000fea0003800000 */
.L_x_120:
        /* <DEDUP_REMOVED lines=10> */
.L_x_123:
[----:B------:R-:W-:Y:S05]  /*7380*/  BSYNC B1 ;  /* 0x0000000000017941 */ /* 0x000fea0003800000 */
.L_x_122:
        /* <DEDUP_REMOVED lines=10> */
.L_x_125:
[----:B------:R-:W-:Y:S05]  /*7430*/  BSYNC B1 ;  /* 0x0000000000017941 */ /* 0x000fea0003800000 */
.L_x_124:
        /* <DEDUP_REMOVED lines=10> */
.L_x_127:
[----:B------:R-:W-:Y:S05]  /*74e0*/  BSYNC B1 ;  /* 0x0000000000017941 */ /* 0x000fea0003800000 */
.L_x_126:
        /* <DEDUP_REMOVED lines=10> */
.L_x_129:
[----:B------:R-:W-:Y:S05]  /*7590*/  BSYNC B1 ;  /* 0x0000000000017941 */ /* 0x000fea0003800000 */
.L_x_128:
        /* <DEDUP_REMOVED lines=10> */
.L_x_131:
[----:B------:R-:W-:Y:S05]  /*7640*/  BSYNC B1 ;  /* 0x0000000000017941 */ /* 0x000fea0003800000 */
.L_x_130:
        /* <DEDUP_REMOVED lines=10> */
.L_x_133:
[----:B------:R-:W-:Y:S05]  /*76f0*/  BSYNC B1 ;  /* 0x0000000000017941 */ /* 0x000fea0003800000 */
.L_x_132:
        /* <DEDUP_REMOVED lines=10> */
.L_x_135:
[----:B------:R-:W-:Y:S05]  /*77a0*/  BSYNC B1 ;  /* 0x0000000000017941 */ /* 0x000fea0003800000 */
.L_x_134:
        /* <DEDUP_REMOVED lines=10> */
.L_x_137:
[----:B------:R-:W-:Y:S05]  /*7850*/  BSYNC B1 ;  /* 0x0000000000017941 */ /* 0x000fea0003800000 */
.L_x_136:
        /* <DEDUP_REMOVED lines=10> */
.L_x_139:
[----:B------:R-:W-:Y:S05]  /*7900*/  BSYNC B1 ;  /* 0x0000000000017941 */ /* 0x000fea0003800000 */
.L_x_138:
        /* <DEDUP_REMOVED lines=10> */
.L_x_141:
[----:B------:R-:W-:Y:S05]  /*79b0*/  BSYNC B1 ;  /* 0x0000000000017941 */ /* 0x000fea0003800000 */
.L_x_140:
        /* <DEDUP_REMOVED lines=10> */
.L_x_143:
[----:B------:R-:W-:Y:S05]  /*7a60*/  BSYNC B1 ;  /* 0x0000000000017941 */ /* 0x000fea0003800000 */
.L_x_142:
        /* <DEDUP_REMOVED lines=10> */
.L_x_145:
[----:B------:R-:W-:Y:S05]  /*7b10*/  BSYNC B1 ;  /* 0x0000000000017941 */ /* 0x000fea0003800000 */
.L_x_144:
        /* <DEDUP_REMOVED lines=10> */
.L_x_147:
[----:B------:R-:W-:Y:S05]  /*7bc0*/  BSYNC B1 ;  /* 0x0000000000017941 */ /* 0x000fea0003800000 */
.L_x_146:
        /* <DEDUP_REMOVED lines=10> */
.L_x_149:
[----:B------:R-:W-:Y:S05]  /*7c70*/  BSYNC B1 ;  /* 0x0000000000017941 */ /* 0x000fea0003800000 */
.L_x_148:
        /* <DEDUP_REMOVED lines=10> */
.L_x_151:
[----:B------:R-:W-:Y:S05]  /*7d20*/  BSYNC B1 ;  /* 0x0000000000017941 */ /* 0x000fea0003800000 */
.L_x_150:
        /* <DEDUP_REMOVED lines=10> */
.L_x_153:
[----:B------:R-:W-:Y:S05]  /*7dd0*/  BSYNC B1 ;  /* 0x0000000000017941 */ /* 0x000fea0003800000 */
.L_x_152:
        /* <DEDUP_REMOVED lines=10> */
.L_x_155:
[----:B------:R-:W-:Y:S05]  /*7e80*/  BSYNC B1 ;  /* 0x0000000000017941 */ /* 0x000fea0003800000 */
.L_x_154:
        /* <DEDUP_REMOVED lines=10> */
.L_x_157:
[----:B------:R-:W-:Y:S05]  /*7f30*/  BSYNC B1 ;  /* 0x0000000000017941 */ /* 0x000fea0003800000 */
.L_x_156:
        /* <DEDUP_REMOVED lines=10> */
.L_x_159:
[----:B------:R-:W-:Y:S05]  /*7fe0*/  BSYNC B1 ;  /* 0x0000000000017941 */ /* 0x000fea0003800000 */
.L_x_158:
        /* <DEDUP_REMOVED lines=10> */
.L_x_161:
[----:B------:R-:W-:Y:S05]  /*8090*/  BSYNC B1 ;  /* 0x0000000000017941 */ /* 0x000fea0003800000 */
.L_x_160:
        /* <DEDUP_REMOVED lines=10> */
.L_x_163:
[----:B------:R-:W-:Y:S05]  /*8140*/  BSYNC B1 ;  /* 0x0000000000017941 */ /* 0x000fea0003800000 */
.L_x_162:
        /* <DEDUP_REMOVED lines=10> */
.L_x_165:
[----:B------:R-:W-:Y:S05]  /*81f0*/  BSYNC B1 ;  /* 0x0000000000017941 */ /* 0x000fea0003800000 */
.L_x_164:
        /* <DEDUP_REMOVED lines=10> */
.L_x_167:
[----:B------:R-:W-:Y:S05]  /*82a0*/  BSYNC B1 ;  /* 0x0000000000017941 */ /* 0x000fea0003800000 */
.L_x_166:
        /* <DEDUP_REMOVED lines=10> */
.L_x_169:
[----:B------:R-:W-:Y:S05]  /*8350*/  BSYNC B1 ;  /* 0x0000000000017941 */ /* 0x000fea0003800000 */
.L_x_168:
        /* <DEDUP_REMOVED lines=10> */
.L_x_171:
[----:B------:R-:W-:Y:S05]  /*8400*/  BSYNC B1 ;  /* 0x0000000000017941 */ /* 0x000fea0003800000 */
.L_x_170:
        /* <DEDUP_REMOVED lines=10> */
.L_x_173:
[----:B------:R-:W-:Y:S05]  /*84b0*/  BSYNC B1 ;  /* 0x0000000000017941 */ /* 0x000fea0003800000 */
.L_x_172:
        /* <DEDUP_REMOVED lines=10> */
.L_x_175:
[----:B------:R-:W-:Y:S05]  /*8560*/  BSYNC B1 ;  /* 0x0000000000017941 */ /* 0x000fea0003800000 */
.L_x_174:
        /* <DEDUP_REMOVED lines=10> */
.L_x_177:
[----:B------:R-:W-:Y:S05]  /*8610*/  BSYNC B1 ;  /* 0x0000000000017941 */ /* 0x000fea0003800000 */
.L_x_176:
        /* <DEDUP_REMOVED lines=10> */
.L_x_179:
[----:B------:R-:W-:Y:S05]  /*86c0*/  BSYNC B1 ;  /* 0x0000000000017941 */ /* 0x000fea0003800000 */
.L_x_178:
        /* <DEDUP_REMOVED lines=10> */
.L_x_181:
[----:B------:R-:W-:Y:S05]  /*8770*/  BSYNC B1 ;  /* 0x0000000000017941 */ /* 0x000fea0003800000 */
.L_x_180:
        /* <DEDUP_REMOVED lines=10> */
.L_x_183:
[----:B------:R-:W-:Y:S05]  /*8820*/  BSYNC B1 ;  /* 0x0000000000017941 */ /* 0x000fea0003800000 */
.L_x_182:
        /* <DEDUP_REMOVED lines=10> */
.L_x_185:
[----:B------:R-:W-:Y:S05]  /*88d0*/  BSYNC B1 ;  /* 0x0000000000017941 */ /* 0x000fea0003800000 */
.L_x_184:
        /* <DEDUP_REMOVED lines=10> */
.L_x_187:
[----:B------:R-:W-:Y:S05]  /*8980*/  BSYNC B1 ;  /* 0x0000000000017941 */ /* 0x000fea0003800000 */
.L_x_186:
        /* <DEDUP_REMOVED lines=10> */
.L_x_189:
[----:B------:R-:W-:Y:S05]  /*8a30*/  BSYNC B1 ;  /* 0x0000000000017941 */ /* 0x000fea0003800000 */
.L_x_188:
        /* <DEDUP_REMOVED lines=10> */
.L_x_191:
[----:B------:R-:W-:Y:S05]  /*8ae0*/  BSYNC B1 ;  /* 0x0000000000017941 */ /* 0x000fea0003800000 */
.L_x_190:
        /* <DEDUP_REMOVED lines=10> */
.L_x_193:
[----:B------:R-:W-:Y:S05]  /*8b90*/  BSYNC B1 ;  /* 0x0000000000017941 */ /* 0x000fea0003800000 */
.L_x_192:
        /* <DEDUP_REMOVED lines=10> */
.L_x_195:
[----:B------:R-:W-:Y:S05]  /*8c40*/  BSYNC B1 ;  /* 0x0000000000017941 */ /* 0x000fea0003800000 */
.L_x_194:
        /* <DEDUP_REMOVED lines=10> */
.L_x_197:
[----:B------:R-:W-:Y:S05]  /*8cf0*/  BSYNC B1 ;  /* 0x0000000000017941 */ /* 0x000fea0003800000 */
.L_x_196:
        /* <DEDUP_REMOVED lines=10> */
.L_x_199:
[----:B------:R-:W-:Y:S05]  /*8da0*/  BSYNC B1 ;  /* 0x0000000000017941 */ /* 0x000fea0003800000 */
.L_x_198:
        /* <DEDUP_REMOVED lines=10> */
.L_x_201:
[----:B------:R-:W-:Y:S05]  /*8e50*/  BSYNC B1 ;  /* 0x0000000000017941 */ /* 0x000fea0003800000 */
.L_x_200:
        /* <DEDUP_REMOVED lines=10> */
.L_x_203:
[----:B------:R-:W-:Y:S05]  /*8f00*/  BSYNC B1 ;  /* 0x0000000000017941 */ /* 0x000fea0003800000 */
.L_x_202:
        /* <DEDUP_REMOVED lines=10> */
.L_x_205:
[----:B------:R-:W-:Y:S05]  /*8fb0*/  BSYNC B1 ;  /* 0x0000000000017941 */ /* 0x000fea0003800000 */
.L_x_204:
        /* <DEDUP_REMOVED lines=10> */
.L_x_207:
[----:B------:R-:W-:Y:S05]  /*9060*/  BSYNC B1 ;  /* 0x0000000000017941 */ /* 0x000fea0003800000 */
.L_x_206:
        /* <DEDUP_REMOVED lines=10> */
.L_x_209:
[----:B------:R-:W-:Y:S05]  /*9110*/  BSYNC B1 ;  /* 0x0000000000017941 */ /* 0x000fea0003800000 */
.L_x_208:
        /* <DEDUP_REMOVED lines=10> */
.L_x_211:
[----:B------:R-:W-:Y:S05]  /*91c0*/  BSYNC B1 ;  /* 0x0000000000017941 */ /* 0x000fea0003800000 */
.L_x_210:
        /* <DEDUP_REMOVED lines=10> */
.L_x_213:
[----:B------:R-:W-:Y:S05]  /*9270*/  BSYNC B1 ;  /* 0x0000000000017941 */ /* 0x000fea0003800000 */
.L_x_212:
        /* <DEDUP_REMOVED lines=10> */
.L_x_215:
[----:B------:R-:W-:Y:S05]  /*9320*/  BSYNC B1 ;  /* 0x0000000000017941 */ /* 0x000fea0003800000 */
.L_x_214:
        /* <DEDUP_REMOVED lines=10> */
.L_x_217:
[----:B------:R-:W-:Y:S05]  /*93d0*/  BSYNC B1 ;  /* 0x0000000000017941 */ /* 0x000fea0003800000 */
.L_x_216:
        /* <DEDUP_REMOVED lines=10> */
.L_x_219:
[----:B------:R-:W-:Y:S05]  /*9480*/  BSYNC B1 ;  /* 0x0000000000017941 */ /* 0x000fea0003800000 */
.L_x_218:
        /* <DEDUP_REMOVED lines=10> */
.L_x_221:
[----:B------:R-:W-:Y:S05]  /*9530*/  BSYNC B1 ;  /* 0x0000000000017941 */ /* 0x000fea0003800000 */
.L_x_220:
        /* <DEDUP_REMOVED lines=10> */
.L_x_223:
[----:B------:R-:W-:Y:S05]  /*95e0*/  BSYNC B1 ;  /* 0x0000000000017941 */ /* 0x000fea0003800000 */
.L_x_222:
        /* <DEDUP_REMOVED lines=10> */
.L_x_225:
[----:B------:R-:W-:Y:S05]  /*9690*/  BSYNC B1 ;  /* 0x0000000000017941 */ /* 0x000fea0003800000 */
.L_x_224:
        /* <DEDUP_REMOVED lines=10> */
.L_x_227:
[----:B------:R-:W-:Y:S05]  /*9740*/  BSYNC B1 ;  /* 0x0000000000017941 */ /* 0x000fea0003800000 */
.L_x_226:
        /* <DEDUP_REMOVED lines=10> */
.L_x_229:
[----:B------:R-:W-:Y:S05]  /*97f0*/  BSYNC B1 ;  /* 0x0000000000017941 */ /* 0x000fea0003800000 */
.L_x_228:
        /* <DEDUP_REMOVED lines=10> */
.L_x_231:
[----:B------:R-:W-:Y:S05]  /*98a0*/  BSYNC B1 ;  /* 0x0000000000017941 */ /* 0x000fea0003800000 */
.L_x_230:
        /* <DEDUP_REMOVED lines=10> */
.L_x_233:
[----:B------:R-:W-:Y:S05]  /*9950*/  BSYNC B1 ;  /* 0x0000000000017941 */ /* 0x000fea0003800000 */
.L_x_232:
        /* <DEDUP_REMOVED lines=10> */
.L_x_235:
[----:B------:R-:W-:Y:S05]  /*9a00*/  BSYNC B1 ;  /* 0x0000000000017941 */ /* 0x000fea0003800000 */
.L_x_234:
        /* <DEDUP_REMOVED lines=10> */
.L_x_237:
[----:B------:R-:W-:Y:S05]  /*9ab0*/  BSYNC B1 ;  /* 0x0000000000017941 */ /* 0x000fea0003800000 */
.L_x_236:
        /* <DEDUP_REMOVED lines=10> */
.L_x_239:
[----:B------:R-:W-:Y:S05]  /*9b60*/  BSYNC B1 ;  /* 0x0000000000017941 */ /* 0x000fea0003800000 */
.L_x_238:
        /* <DEDUP_REMOVED lines=10> */
.L_x_241:
[----:B------:R-:W-:Y:S05]  /*9c10*/  BSYNC B1 ;  /* 0x0000000000017941 */ /* 0x000fea0003800000 */
.L_x_240:
        /* <DEDUP_REMOVED lines=10> */
.L_x_243:
[----:B------:R-:W-:Y:S05]  /*9cc0*/  BSYNC B1 ;  /* 0x0000000000017941 */ /* 0x000fea0003800000 */
.L_x_242:
        /* <DEDUP_REMOVED lines=10> */
.L_x_245:
[----:B------:R-:W-:Y:S05]  /*9d70*/  BSYNC B1 ;  /* 0x0000000000017941 */ /* 0x000fea0003800000 */
.L_x_244:
        /* <DEDUP_REMOVED lines=10> */
.L_x_247:
[----:B------:R-:W-:Y:S05]  /*9e20*/  BSYNC B1 ;  /* 0x0000000000017941 */ /* 0x000fea0003800000 */
.L_x_246:
        /* <DEDUP_REMOVED lines=10> */
.L_x_249:
[----:B------:R-:W-:Y:S05]  /*9ed0*/  BSYNC B1 ;  /* 0x0000000000017941 */ /* 0x000fea0003800000 */
.L_x_248:
        /* <DEDUP_REMOVED lines=10> */
.L_x_251:
[----:B------:R-:W-:Y:S05]  /*9f80*/  BSYNC B1 ;  /* 0x0000000000017941 */ /* 0x000fea0003800000 */
.L_x_250:
        /* <DEDUP_REMOVED lines=10> */
.L_x_253:
[----:B------:R-:W-:Y:S05]  /*a030*/  BSYNC B1 ;  /* 0x0000000000017941 */ /* 0x000fea0003800000 */
.L_x_252:
        /* <DEDUP_REMOVED lines=10> */
.L_x_255:
[----:B------:R-:W-:Y:S05]  /*a0e0*/  BSYNC B1 ;  /* 0x0000000000017941 */ /* 0x000fea0003800000 */
.L_x_254:
        /* <DEDUP_REMOVED lines=10> */
.L_x_257:
[----:B------:R-:W-:Y:S05]  /*a190*/  BSYNC B1 ;  /* 0x0000000000017941 */ /* 0x000fea0003800000 */
.L_x_256:
        /* <DEDUP_REMOVED lines=10> */
.L_x_259:
[----:B------:R-:W-:Y:S05]  /*a240*/  BSYNC B1 ;  /* 0x0000000000017941 */ /* 0x000fea0003800000 */
.L_x_258:
        /* <DEDUP_REMOVED lines=10> */
.L_x_261:
[----:B------:R-:W-:Y:S05]  /*a2f0*/  BSYNC B1 ;  /* 0x0000000000017941 */ /* 0x000fea0003800000 */
.L_x_260:
        /* <DEDUP_REMOVED lines=10> */
.L_x_263:
[----:B------:R-:W-:Y:S05]  /*a3a0*/  BSYNC B1 ;  /* 0x0000000000017941 */ /* 0x000fea0003800000 */
.L_x_262:
        /* <DEDUP_REMOVED lines=10> */
.L_x_265:
[----:B------:R-:W-:Y:S05]  /*a450*/  BSYNC B1 ;  /* 0x0000000000017941 */ /* 0x000fea0003800000 */
.L_x_264:
        /* <DEDUP_REMOVED lines=10> */
.L_x_267:
[----:B------:R-:W-:Y:S05]  /*a500*/  BSYNC B1 ;  /* 0x0000000000017941 */ /* 0x000fea0003800000 */
.L_x_266:
        /* <DEDUP_REMOVED lines=10> */
.L_x_269:
[----:B------:R-:W-:Y:S05]  /*a5b0*/  BSYNC B1 ;  /* 0x0000000000017941 */ /* 0x000fea0003800000 */
.L_x_268:
        /* <DEDUP_REMOVED lines=10> */
.L_x_271:
[----:B------:R-:W-:Y:S05]  /*a660*/  BSYNC B1 ;  /* 0x0000000000017941 */ /* 0x000fea0003800000 */
.L_x_270:
        /* <DEDUP_REMOVED lines=10> */
.L_x_273:
[----:B------:R-:W-:Y:S05]  /*a710*/  BSYNC B1 ;  /* 0x0000000000017941 */ /* 0x000fea0003800000 */
.L_x_272:
        /* <DEDUP_REMOVED lines=10> */
.L_x_275:
[----:B------:R-:W-:Y:S05]  /*a7c0*/  BSYNC B1 ;  /* 0x0000000000017941 */ /* 0x000fea0003800000 */
.L_x_274:
        /* <DEDUP_REMOVED lines=10> */
.L_x_277:
[----:B------:R-:W-:Y:S05]  /*a870*/  BSYNC B1 ;  /* 0x0000000000017941 */ /* 0x000fea0003800000 */
.L_x_276:
[----:B0-234-:R-:W2:Y:S01]  /*a880*/  LDL.LU R10, [R1+0x1f4] ;  /* 0x0001f400010a7983 */ /* 0x01dea20000300800 */
[----:B-----5:R-:W-:Y:S01]  /*a890*/  SHF.L.U32 R11, R23, 0x10, RZ ;  /* 0x00000010170b7819 */ /* 0x020fe200000006ff */
        /* <DEDUP_REMOVED lines=8> */
.L_x_279:
[----:B------:R-:W-:Y:S05]  /*a920*/  BSYNC B1 ;  /* 0x0000000000017941 */ /* 0x000fea0003800000 */
.L_x_278:
[----:B------:R-:W3:Y:S01]  /*a930*/  LDL.LU R10, [R1+0x1f8] ;  /* 0x0001f800010a7983 */ /* 0x000ee20000300800 */
[----:B0----5:R-:W-:Y:S01]  /*a940*/  IMAD.U32 R11, R23, 0x10000, RZ ;  /* 0x00010000170b7824 */ /* 0x021fe200078e00ff */
[----:B------:R-:W-:Y:S01]  /*a950*/  ISETP.GT.AND P1, PT, R0, 0xf9, P0 ;  /* 0x000000f90000780c */ /* 0x000fe20000724270 */
[----:B------:R-:W-:Y:S01]  /*a960*/  BSSY B1, `(.L_x_280) ;  /* 0x000000a000017945 */ /* 0x000fe20003800000 */
[----:B------:R-:W-:Y:S01]  /*a970*/  IADD3 R167, P0, R3, 0x80, RZ ;  /* 0x0000008003a77810 */ /* 0x000fe20007f1e0ff */
[----:B------:R-:W-:-:S04]  /*a980*/  FMUL R11, R11, R16 ;  /* 0x000000100b0b7220 */ /* 0x000fc80000400000 */
[----:B---3--:R-:W-:-:S05]  /*a990*/  FFMA R11, R10, R2, R11 ;  /* 0x000000020a0b7223 */ /* 0x008fca000000000b */
[----:B------:R-:W-:-:S04]  /*a9a0*/  F2FP.BF16.F32.PACK_AB R11, RZ, R11 ;  /* 0x0000000bff0b723e */ /* 0x000fc800000010ff */
[----:B------:R-:W-:Y:S01]  /*a9b0*/  PRMT R3, R11, 0x7610, R3 ;  /* 0x000076100b037816 */ /* 0x000fe20000000003 */
[----:B------:R-:W-:-:S04]  /*a9c0*/  IMAD.X R11, RZ, RZ, UR7, P0 ;  /* 0x00000007ff0b7e24 */ /* 0x000fc800080e06ff */
[----:B------:R0:W-:Y:S01]  /*a9d0*/  @P2 STG.E.U16 desc[UR36][R6.64+0x1f0], R3 ;  /* 0x0001f00306002986 */ /* 0x0001e2000c101524 */
[----:B------:R-:W-:Y:S05]  /*a9e0*/  @!P1 BRA `(.L_x_281) ;  /* 0x0000000000049947 */ /* 0x000fea0003800000 */
[----:B------:R3:W5:Y:S02]  /*a9f0*/  LDG.E.LTC128B.U16 R23, desc[UR36][R8.64+0x1f2] ;  /* 0x0001f22408177981 */ /* 0x000764000c1e1520 */
.L_x_281:
[----:B------:R-:W-:Y:S05]  /*aa00*/  BSYNC B1 ;  /* 0x0000000000017941 */ /* 0x000fea0003800000 */
.L_x_280:
[----:B------:R-:W4:Y:S01]  /*aa10*/  LDL.LU R10, [R1+0x1fc] ;  /* 0x0001fc00010a7983 */ /* 0x000f220000300800 */
[----:B0----5:R-:W-:Y:S01]  /*aa20*/  IMAD.U32 R3, R23, 0x10000, RZ ;  /* 0x0001000017037824 */ /* 0x021fe200078e00ff */
[----:B------:R-:W-:Y:S01]  /*aa30*/  ISETP.GT.AND P0, PT, R17, 0x80, PT ;  /* 0x000000801100780c */ /* 0x000fe20003f04270 */
[----:B--23--:R-:W-:Y:S02]  /*aa40*/  IMAD R8, R11, R14, RZ ;  /* 0x0000000e0b087224 */ /* 0x00cfe400078e02ff */
[----:B------:R-:W-:Y:S01]  /*aa50*/  FMUL R3, R3, R16 ;  /* 0x0000001003037220 */ /* 0x000fe20000400000 */
[----:B------:R-:W-:Y:S01]  /*aa60*/  ISETP.GT.AND P4, PT, R0, RZ, P0 ;  /* 0x000000ff0000720c */ /* 0x000fe20000784270 */
[C---:B------:R-:W-:Y:S02]  /*aa70*/  IMAD R165, R167.reuse, R15, R8 ;  /* 0x0000000fa7a57224 */ /* 0x040fe400078e0208 */
[----:B------:R-:W-:-:S04]  /*aa80*/  IMAD.WIDE.U32 R8, R167, R14, R20 ;  /* 0x0000000ea7087225 */ /* 0x000fc800078e0014 */
[----:B------:R-:W-:Y:S02]  /*aa90*/  IMAD.IADD R9, R9, 0x1, R165 ;  /* 0x0000000109097824 */ /* 0x000fe400078e02a5 */
[----:B----4-:R-:W-:Y:S01]  /*aaa0*/  FFMA R3, R10, R2, R3 ;  /* 0x000000020a037223 */ /* 0x010fe20000000003 */
[----:B------:R-:W-:-:S04]  /*aab0*/  LEA R10, P2, R8, R12, 0x1 ;  /* 0x0000000c080a7211 */ /* 0x000fc800078408ff */
[----:B------:R-:W-:Y:S02]  /*aac0*/  F2FP.BF16.F32.PACK_AB R3, RZ, R3 ;  /* 0x00000003ff03723e */ /* 0x000fe400000010ff */
[--C-:B------:R-:W-:Y:S02]  /*aad0*/  LEA.HI.X R11, R8, R13, R9.reuse, 0x1, P2 ;  /* 0x0000000d080b7211 */ /* 0x100fe400010f0c09 */
[----:B------:R-:W-:-:S05]  /*aae0*/  PRMT R9, R3, 0x7610, R9 ;  /* 0x0000761003097816 */ /* 0x000fca0000000009 */
[----:B------:R0:W-:Y:S04]  /*aaf0*/  @P1 STG.E.U16 desc[UR36][R6.64+0x1f2], R9 ;  /* 0x0001f20906001986 */ /* 0x0001e8000c101524 */
[----:B------:R-:W2:Y:S01]  /*ab00*/  @P4 LDG.E.LTC128B.U16 R23, desc[UR36][R10.64] ;  /* 0x000000240a174981 */ /* 0x000ea2000c1e1520 */
[----:B-1----:R-:W-:Y:S01]  /*ab10*/  IMAD.U32 R159, RZ, RZ, UR8 ;  /* 0x00000008ff9f7e24 */ /* 0x002fe2000f8e00ff */
[----:B------:R-:W-:Y:S01]  /*ab20*/  MOV R161, UR8 ;  /* 0x0000000800a17c02 */ /* 0x000fe20008000f00 */
[----:B------:R-:W-:Y:S01]  /*ab30*/  IMAD.U32 R164, RZ, RZ, UR9 ;  /* 0x00000009ffa47e24 */ /* 0x000fe2000f8e00ff */
[----:B------:R-:W-:Y:S01]  /*ab40*/  ISETP.GT.AND P2, PT, R0, 0x1, P0 ;  /* 0x000000010000780c */ /* 0x000fe20000744270 */
[----:B------:R-:W-:Y:S01]  /*ab50*/  IMAD.SHL.U32 R159, R159, 0x100, RZ ;  /* 0x000001009f9f7824 */ /* 0x000fe200078e00ff */
[----:B------:R-:W-:Y:S01]  /*ab60*/  BSSY B1, `(.L_x_282) ;  /* 0x0000011000017945 */ /* 0x000fe20003800000 */
[----:B0-----:R-:W-:Y:S01]  /*ab70*/  IMAD.WIDE.U32 R8, R167, R14, R18 ;  /* 0x0000000ea7087225 */ /* 0x001fe200078e0012 */
[----:B------:R-:W-:-:S03]  /*ab80*/  SHF.L.U64.HI R161, R161, 0x8, R164 ;  /* 0x00000008a1a17819 */ /* 0x000fc600000102a4 */
[----:B------:R-:W-:Y:S02]  /*ab90*/  IMAD.IADD R9, R165, 0x1, R9 ;  /* 0x00000001a5097824 */ /* 0x000fe400078e0209 */
[----:B------:R-:W-:Y:S01]  /*aba0*/  IMAD.WIDE.U32 R162, R22, UR43, R8 ;  /* 0x0000002b16a27c25 */ /* 0x000fe2000f8e0008 */
[----:B------:R-:W-:-:S03]  /*abb0*/  IADD3 R8, P1, R159, R4, RZ ;  /* 0x000000049f087210 */ /* 0x000fc60007f3e0ff */
[----:B------:R-:W-:Y:S01]  /*abc0*/  IMAD.IADD R7, R157, 0x1, R163 ;  /* 0x000000019d077824 */ /* 0x000fe200078e02a3 */
[----:B------:R-:W-:Y:S01]  /*abd0*/  LEA R6, P3, R162, R12, 0x1 ;  /* 0x0000000ca2067211 */ /* 0x000fe200078608ff */
[----:B------:R-:W-:-:S03]  /*abe0*/  IMAD.X R9, R161, 0x1, R5, P1 ;  /* 0x00000001a1097824 */ /* 0x000fc600008e0605 */
[----:B------:R-:W-:Y:S01]  /*abf0*/  LEA.HI.X R7, R162, R13, R7, 0x1, P3 ;  /* 0x0000000da2077211 */ /* 0x000fe200018f0c07 */
[----:B--2---:R-:W-:-:S04]  /*ac00*/  IMAD.U32 R3, R23, 0x10000, RZ ;  /* 0x0001000017037824 */ /* 0x004fc800078e00ff */
[----:B------:R-:W-:-:S04]  /*ac10*/  FMUL R3, R3, R16 ;  /* 0x0000001003037220 */ /* 0x000fc80000400000 */
[----:B------:R-:W-:-:S05]  /*ac20*/  FFMA R3, R24, R2, R3 ;  /* 0x0000000218037223 */ /* 0x000fca0000000003 */
[----:B------:R-:W-:-:S05]  /*ac30*/  F2FP.BF16.F32.PACK_AB R3, RZ, R3 ;  /* 0x00000003ff03723e */ /* 0x000fca00000010ff */
[----:B------:R0:W-:Y:S01]  /*ac40*/  @P4 STG.E.U16 desc[UR36][R8.64], R3 ;  /* 0x0000000308004986 */ /* 0x0001e2000c101524 */
[----:B------:R-:W-:Y:S05]  /*ac50*/  @!P2 BRA `(.L_x_283) ;  /* 0x000000000004a947 */ /* 0x000fea0003800000 */
[----:B------:R1:W5:Y:S02]  /*ac60*/  LDG.E.LTC128B.U16 R23, desc[UR36][R6.64+0x2] ;  /* 0x0000022406177981 */ /* 0x000364000c1e1520 */
.L_x_283:
[----:B------:R-:W-:Y:S05]  /*ac70*/  BSYNC B1 ;  /* 0x0000000000017941 */ /* 0x000fea0003800000 */
.L_x_282:
[----:B0----5:R-:W-:Y:S01]  /*ac80*/  IMAD.U32 R3, R23, 0x10000, RZ ;  /* 0x0001000017037824 */ /* 0x021fe200078e00ff */
[----:B------:R-:W-:Y:S01]  /*ac90*/  ISETP.GT.AND P1, PT, R17, 0x88, PT ;  /* 0x000000881100780c */ /* 0x000fe20003f24270 */
[----:B------:R-:W-:Y:S01]  /*aca0*/  IMAD.WIDE.U32 R14, R167, R14, R154 ;  /* 0x0000000ea70e7225 */ /* 0x000fe200078e009a */
[----:B------:R-:W-:Y:S03]  /*acb0*/  BSSY B1, `(.L_x_284) ;  /* 0x0000010000017945 */ /* 0x000fe60003800000 */
[----:B------:R-:W-:Y:S01]  /*acc0*/  FMUL R10, R3, R16 ;  /* 0x00000010030a7220 */ /* 0x000fe20000400000 */
[----:B------:R-:W-:Y:S01]  /*acd0*/  ISETP.GT.AND P3, PT, R0, RZ, P1 ;  /* 0x000000ff0000720c */ /* 0x000fe20000f64270 */
[----:B------:R-:W-:Y:S01]  /*ace0*/  IMAD.IADD R165, R165, 0x1, R15 ;  /* 0x00000001a5a57824 */ /* 0x000fe200078e020f */
[----:B------:R-:W-:Y:S01]  /*acf0*/  IADD3 R152, P4, R152, R14, RZ ;  /* 0x0000000e98987210 */ /* 0x000fe20007f9e0ff */
[----:B------:R-:W-:Y:S01]  /*ad00*/  FFMA R10, R25, R2, R10 ;  /* 0x00000002190a7223 */ /* 0x000fe2000000000a */
[----:B------:R-:W-:-:S03]  /*ad10*/  IADD3 R14, P5, R18, R14, RZ ;  /* 0x0000000e120e7210 */ /* 0x000fc60007fbe0ff */
[----:B------:R-:W-:Y:S01]  /*ad20*/  IMAD.X R20, R165, 0x1, R21, P4 ;  /* 0x00000001a5147824 */ /* 0x000fe200020e0615 */
[----:B------:R-:W-:Y:S02]  /*ad30*/  F2FP.BF16.F32.PACK_AB R3, RZ, R10 ;  /* 0x0000000aff03723e */ /* 0x000fe400000010ff */
[C---:B------:R-:W-:Y:S02]  /*ad40*/  LEA R10, P4, R152.reuse, R12, 0x1 ;  /* 0x0000000c980a7211 */ /* 0x040fe400078808ff */
[----:B------:R-:W-:Y:S02]  /*ad50*/  PRMT R17, R3, 0x7610, R17 ;  /* 0x0000761003117816 */ /* 0x000fe40000000011 */
[----:B------:R-:W-:Y:S02]  /*ad60*/  LEA.HI.X R11, R152, R13, R20, 0x1, P4 ;  /* 0x0000000d980b7211 */ /* 0x000fe400020f0c14 */
[----:B------:R-:W-:Y:S01]  /*ad70*/  PRMT R3, R23, 0x7610, R3 ;  /* 0x0000761017037816 */ /* 0x000fe20000000003 */
[----:B------:R0:W-:Y:S01]  /*ad80*/  @P2 STG.E.U16 desc[UR36][R8.64+0x2], R17 ;  /* 0x0000021108002986 */ /* 0x0001e2000c101524 */
[----:B------:R-:W-:Y:S05]  /*ad90*/  @!P3 BRA `(.L_x_285) ;  /* 0x000000000004b947 */ /* 0x000fea0003800000 */
[----:B------:R2:W5:Y:S02]  /*ada0*/  LDG.E.LTC128B.U16 R3, desc[UR36][R10.64] ;  /* 0x000000240a037981 */ /* 0x000564000c1e1520 */
.L_x_285:
[----:B------:R-:W-:Y:S05]  /*adb0*/  BSYNC B1 ;  /* 0x0000000000017941 */ /* 0x000fea0003800000 */
.L_x_284:
[----:B--2--5:R-:W-:Y:S01]  /*adc0*/  SHF.L.U32 R11, R3, 0x10, RZ ;  /* 0x00000010030b7819 */ /* 0x024fe200000006ff */
[----:B------:R-:W-:Y:S01]  /*add0*/  IMAD.X R15, R19, 0x1, R165, P5 ;  /* 0x00000001130f7824 */ /* 0x000fe200028e06a5 */
[----:B------:R-:W-:Y:S01]  /*ade0*/  IADD3 R10, P2, R8, R158, RZ ;  /* 0x0000009e080a7210 */ /* 0x000fe20007f5e0ff */
[----:B------:R-:W-:Y:S01]  /*adf0*/  BSSY B1, `(.L_x_286) ;  /* 0x000000d000017945 */ /* 0x000fe20003800000 */
[----:B------:R-:W-:Y:S01]  /*ae00*/  ISETP.GT.AND P5, PT, R0, 0x1, P1 ;  /* 0x000000010000780c */ /* 0x000fe20000fa4270 */
[----:B------:R-:W-:Y:S01]  /*ae10*/  FMUL R11, R11, R16 ;  /* 0x000000100b0b7220 */ /* 0x000fe20000400000 */
[----:B------:R-:W-:-:S04]  /*ae20*/  IMAD.WIDE.U32 R22, R22, UR43, R14 ;  /* 0x0000002b16167c25 */ /* 0x000fc8000f8e000e */
[----:B------:R-:W-:Y:S01]  /*ae30*/  FFMA R11, R26, R2, R11 ;  /* 0x000000021a0b7223 */ /* 0x000fe2000000000b */
[----:B------:R-:W-:Y:S01]  /*ae40*/  IMAD.IADD R157, R157, 0x1, R23 ;  /* 0x000000019d9d7824 */ /* 0x000fe200078e0217 */
[----:B------:R-:W-:-:S03]  /*ae50*/  LEA R12, P4, R22, R12, 0x1 ;  /* 0x0000000c160c7211 */ /* 0x000fc600078808ff */
[----:B------:R-:W-:Y:S01]  /*ae60*/  F2FP.BF16.F32.PACK_AB R14, RZ, R11 ;  /* 0x0000000bff0e723e */ /* 0x000fe200000010ff */
[----:B------:R-:W-:Y:S01]  /*ae70*/  IMAD.X R11, R9, 0x1, R156, P2 ;  /* 0x00000001090b7824 */ /* 0x000fe200010e069c */
[----:B------:R-:W-:-:S04]  /*ae80*/  LEA.HI.X R13, R22, R13, R157, 0x1, P4 ;  /* 0x0000000d160d7211 */ /* 0x000fc800020f0c9d */
[----:B------:R2:W-:Y:S01]  /*ae90*/  @P3 STG.E.U16 desc[UR36][R10.64], R14 ;  /* 0x0000000e0a003986 */ /* 0x0005e2000c101524 */
[----:B------:R-:W-:Y:S05]  /*aea0*/  @!P5 BRA `(.L_x_287) ;  /* 0x000000000004d947 */ /* 0x000fea0003800000 */
[----:B------:R3:W5:Y:S02]  /*aeb0*/  LDG.E.LTC128B.U16 R3, desc[UR36][R12.64+0x2] ;  /* 0x000002240c037981 */ /* 0x000764000c1e1520 */
.L_x_287:
[----:B------:R-:W-:Y:S05]  /*aec0*/  BSYNC B1 ;  /* 0x0000000000017941 */ /* 0x000fea0003800000 */
.L_x_286:
[----:B-----5:R-:W-:Y:S01]  /*aed0*/  IMAD.U32 R15, R3, 0x10000, RZ ;  /* 0x00010000030f7824 */ /* 0x020fe200078e00ff */
[----:B------:R-:W-:Y:S01]  /*aee0*/  ISETP.GT.AND P2, PT, R0, 0x8, P0 ;  /* 0x000000080000780c */ /* 0x000fe20000744270 */
[----:B------:R-:W-:Y:S02]  /*aef0*/  BSSY B1, `(.L_x_288) ;  /* 0x0000007000017945 */ /* 0x000fe40003800000 */
[----:B--2---:R-:W-:-:S04]  /*af00*/  FMUL R14, R15, R16 ;  /* 0x000000100f0e7220 */ /* 0x004fc80000400000 */
[----:B------:R-:W-:-:S05]  /*af10*/  FFMA R14, R27, R2, R14 ;  /* 0x000000021b0e7223 */ /* 0x000fca000000000e */
[----:B------:R-:W-:-:S05]  /*af20*/  F2FP.BF16.F32.PACK_AB R14, RZ, R14 ;  /* 0x0000000eff0e723e */ /* 0x000fca00000010ff */
[----:B------:R2:W-:Y:S01]  /*af30*/  @P5 STG.E.U16 desc[UR36][R10.64+0x2], R14 ;  /* 0x0000020e0a005986 */ /* 0x0005e2000c101524 */
[----:B------:R-:W-:Y:S05]  /*af40*/  @!P2 BRA `(.L_x_289) ;  /* 0x000000000004a947 */ /* 0x000fea0003800000 */
[----:B------:R4:W5:Y:S02]  /*af50*/  LDG.E.LTC128B.U16 R3, desc[UR36][R6.64+0x10] ;  /* 0x0000102406037981 */ /* 0x000964000c1e1520 */
.L_x_289:
[----:B------:R-:W-:Y:S05]  /*af60*/  BSYNC B1 ;  /* 0x0000000000017941 */ /* 0x000fea0003800000 */
.L_x_288:
[----:B--2--5:R-:W-:Y:S01]  /*af70*/  IMAD.U32 R11, R3, 0x10000, RZ ;  /* 0x00010000030b7824 */ /* 0x024fe200078e00ff */
[----:B------:R-:W-:Y:S01]  /*af80*/  ISETP.GT.AND P3, PT, R0, 0x9, P0 ;  /* 0x000000090000780c */ /* 0x000fe20000764270 */
[----:B------:R-:W-:Y:S02]  /*af90*/  BSSY B1, `(.L_x_290) ;  /* 0x0000007000017945 */ /* 0x000fe40003800000 */
[----:B------:R-:W-:-:S04]  /*afa0*/  FMUL R11, R11, R16 ;  /* 0x000000100b0b7220 */ /* 0x000fc80000400000 */
[----:B------:R-:W-:-:S05]  /*afb0*/  FFMA R11, R28, R2, R11 ;  /* 0x000000021c0b7223 */ /* 0x000fca000000000b */
[----:B------:R-:W-:-:S05]  /*afc0*/  F2FP.BF16.F32.PACK_AB R11, RZ, R11 ;  /* 0x0000000bff0b723e */ /* 0x000fca00000010ff */
[----:B------:R2:W-:Y:S01]  /*afd0*/  @P2 STG.E.U16 desc[UR36][R8.64+0x10], R11 ;  /* 0x0000100b08002986 */ /* 0x0005e2000c101524 */
[----:B------:R-:W-:Y:S05]  /*afe0*/  @!P3 BRA `(.L_x_291) ;  /* 0x000000000004b947 */ /* 0x000fea0003800000 */
[----:B------:R0:W5:Y:S02]  /*aff0*/  LDG.E.LTC128B.U16 R3, desc[UR36][R6.64+0x12] ;  /* 0x0000122406037981 */ /* 0x000164000c1e1520 */
.L_x_291:
[----:B------:R-:W-:Y:S05]  /*b000*/  BSYNC B1 ;  /* 0x0000000000017941 */ /* 0x000fea0003800000 */
.L_x_290:
        /* <DEDUP_REMOVED lines=9> */
.L_x_293:
[----:B------:R-:W-:Y:S05]  /*b0a0*/  BSYNC B1 ;  /* 0x0000000000017941 */ /* 0x000fea0003800000 */
.L_x_292:
[----:B-----5:R-:W-:Y:S01]  /*b0b0*/  IMAD.U32 R11, R3, 0x10000, RZ ;  /* 0x00010000030b7824 */ /* 0x020fe200078e00ff */
[----:B--2---:R-:W-:Y:S01]  /*b0c0*/  IADD3 R10, P3, R158, R8, RZ ;  /* 0x000000089e0a7210 */ /* 0x004fe20007f7e0ff */
[----:B------:R-:W-:Y:S01]  /*b0d0*/  BSSY B1, `(.L_x_294) ;  /* 0x0000009000017945 */ /* 0x000fe20003800000 */
[----:B------:R-:W-:Y:S01]  /*b0e0*/  ISETP.GT.AND P2, PT, R0, 0x9, P1 ;  /* 0x000000090000780c */ /* 0x000fe20000f44270 */
[----:B------:R-:W-:-:S04]  /*b0f0*/  FMUL R11, R11, R16 ;  /* 0x000000100b0b7220 */ /* 0x000fc80000400000 */
[----:B------:R-:W-:-:S05]  /*b100*/  FFMA R11, R30, R2, R11 ;  /* 0x000000021e0b7223 */ /* 0x000fca000000000b */
[----:B------:R-:W-:Y:S02]  /*b110*/  F2FP.BF16.F32.PACK_AB R14, RZ, R11 ;  /* 0x0000000bff0e723e */ /* 0x000fe400000010ff */
[----:B------:R-:W-:-:S05]  /*b120*/  IADD3.X R11, R156, R9, RZ, P3, !PT ;  /* 0x000000099c0b7210 */ /* 0x000fca0001ffe4ff */
[----:B------:R2:W-:Y:S01]  /*b130*/  @P4 STG.E.U16 desc[UR36][R10.64+0x10], R14 ;  /* 0x0000100e0a004986 */ /* 0x0005e2000c101524 */
[----:B------:R-:W-:Y:S05]  /*b140*/  @!P2 BRA `(.L_x_295) ;  /* 0x000000000004a947 */ /* 0x000fea0003800000 */
[----:B------:R0:W5:Y:S02]  /*b150*/  LDG.E.LTC128B.U16 R3, desc[UR36][R12.64+0x12] ;  /* 0x000012240c037981 */ /* 0x000164000c1e1520 */
.L_x_295:
[----:B------:R-:W-:Y:S05]  /*b160*/  BSYNC B1 ;  /* 0x0000000000017941 */ /* 0x000fea0003800000 */
.L_x_294:
[----:B--2--5:R-:W-:Y:S01]  /*b170*/  IMAD.U32 R11, R3, 0x10000, RZ ;  /* 0x00010000030b7824 */ /* 0x024fe200078e00ff */
[----:B------:R-:W-:Y:S01]  /*b180*/  IADD3 R158, P3, P4, R158, R4, R159 ;  /* 0x000000049e9e7210 */ /* 0x000fe20007c7e09f */
[----:B------:R-:W-:Y:S01]  /*b190*/  BSSY B1, `(.L_x_296) ;  /* 0x0000009000017945 */ /* 0x000fe20003800000 */
[----:B------:R-:W-:Y:S01]  /*b1a0*/  ISETP.GT.AND P5, PT, R0, 0x10, P0 ;  /* 0x000000100000780c */ /* 0x000fe200007a4270 */
[----:B------:R-:W-:Y:S01]  /*b1b0*/  FMUL R10, R11, R16 ;  /* 0x000000100b0a7220 */ /* 0x000fe20000400000 */
[----:B------:R-:W-:-:S03]  /*b1c0*/  IADD3.X R159, R156, R5, R161, P3, P4 ;  /* 0x000000059c9f7210 */ /* 0x000fc60001fe84a1 */
[----:B------:R-:W-:-:S05]  /*b1d0*/  FFMA R10, R31, R2, R10 ;  /* 0x000000021f0a7223 */ /* 0x000fca000000000a */
[----:B------:R-:W-:-:S05]  /*b1e0*/  F2FP.BF16.F32.PACK_AB R10, RZ, R10 ;  /* 0x0000000aff0a723e */ /* 0x000fca00000010ff */
[----:B------:R2:W-:Y:S01]  /*b1f0*/  @P2 STG.E.U16 desc[UR36][R158.64+0x12], R10 ;  /* 0x0000120a9e002986 */ /* 0x0005e2000c101524 */
[----:B------:R-:W-:Y:S05]  /*b200*/  @!P5 BRA `(.L_x_297) ;  /* 0x000000000004d947 */ /* 0x000fea0003800000 */
[----:B------:R0:W5:Y:S02]  /*b210*/  LDG.E.LTC128B.U16 R3, desc[UR36][R6.64+0x20] ;  /* 0x0000202406037981 */ /* 0x000164000c1e1520 */
.L_x_297:
[----:B------:R-:W-:Y:S05]  /*b220*/  BSYNC B1 ;  /* 0x0000000000017941 */ /* 0x000fea0003800000 */
.L_x_296:
[----:B-----5:R-:W-:Y:S01]  /*b230*/  IMAD.U32 R5, R3, 0x10000, RZ ;  /* 0x0001000003057824 */ /* 0x020fe200078e00ff */
        /* <DEDUP_REMOVED lines=8> */
.L_x_299:
[----:B------:R-:W-:Y:S05]  /*b2c0*/  BSYNC B1 ;  /* 0x0000000000017941 */ /* 0x000fea0003800000 */
.L_x_298:
[----:B0----5:R-:W-:Y:S01]  /*b2d0*/  IMAD.U32 R5, R3, 0x10000, RZ ;  /* 0x0001000003057824 */ /* 0x021fe200078e00ff */
        /* <DEDUP_REMOVED lines=8> */
.L_x_301:
[----:B------:R-:W-:Y:S05]  /*b360*/  BSYNC B1 ;  /* 0x0000000000017941 */ /* 0x000fea0003800000 */
.L_x_300:
[----:B-----5:R-:W-:Y:S01]  /*b370*/  IMAD.U32 R5, R3, 0x10000, RZ ;  /* 0x0001000003057824 */ /* 0x020fe200078e00ff */
[----:B------:R-:W-:Y:S01]  /*b380*/  ISETP.GT.AND P2, PT, R0, 0x11, P1 ;  /* 0x000000110000780c */ /* 0x000fe20000f44270 */
[----:B0-----:R-:W-:Y:S01]  /*b390*/  @P3 IMAD.MOV.U32 R4, RZ, RZ, R158 ;  /* 0x000000ffff043224 */ /* 0x001fe200078e009e */
[----:B------:R-:W-:Y:S01]  /*b3a0*/  BSSY B1, `(.L_x_302) ;  /* 0x0000009000017945 */ /* 0x000fe20003800000 */
[----:B------:R-:W-:-:S04]  /*b3b0*/  FMUL R5, R5, R16 ;  /* 0x0000001005057220 */ /* 0x000fc80000400000 */
[----:B------:R-:W-:-:S05]  /*b3c0*/  FFMA R5, R34, R2, R5 ;  /* 0x0000000222057223 */ /* 0x000fca0000000005 */
[----:B------:R-:W-:-:S04]  /*b3d0*/  F2FP.BF16.F32.PACK_AB R5, RZ, R5 ;  /* 0x00000005ff05723e */ /* 0x000fc800000010ff */
[----:B--2---:R-:W-:Y:S01]  /*b3e0*/  PRMT R10, R5, 0x7610, R10 ;  /* 0x00007610050a7816 */ /* 0x004fe2000000000a */
[----:B------:R-:W-:-:S05]  /*b3f0*/  @P3 IMAD.MOV.U32 R5, RZ, RZ, R159 ;  /* 0x000000ffff053224 */ /* 0x000fca00078e009f */
[----:B------:R0:W-:Y:S01]  /*b400*/  @P3 STG.E.U16 desc[UR36][R4.64+0x20], R10 ;  /* 0x0000200a04003986 */ /* 0x0001e2000c101524 */
[----:B------:R-:W-:Y:S05]  /*b410*/  @!P2 BRA `(.L_x_303) ;  /* 0x000000000004a947 */ /* 0x000fea0003800000 */
[----:B------:R2:W5:Y:S02]  /*b420*/  LDG.E.LTC128B.U16 R3, desc[UR36][R12.64+0x22] ;  /* 0x000022240c037981 */ /* 0x000564000c1e1520 */
.L_x_303:
[----:B------:R-:W-:Y:S05]  /*b430*/  BSYNC B1 ;  /* 0x0000000000017941 */ /* 0x000fea0003800000 */
.L_x_302:
[----:B0----5:R-:W-:Y:S01]  /*b440*/  IMAD.U32 R5, R3, 0x10000, RZ ;  /* 0x0001000003057824 */ /* 0x021fe200078e00ff */
[----:B------:R-:W-:Y:S01]  /*b450*/  ISETP.GT.AND P3, PT, R0, 0x18, P0 ;  /* 0x000000180000780c */ /* 0x000fe20000764270 */
[----:B------:R-:W-:Y:S02]  /*b460*/  BSSY B1, `(.L_x_304) ;  /* 0x000000a000017945 */ /* 0x000fe40003800000 */
[----:B------:R-:W-:Y:S01]  /*b470*/  FMUL R4, R5, R16 ;  /* 0x0000001005047220 */ /* 0x000fe20000400000 */
[----:B------:R-:W-:-:S03]  /*b480*/  @P2 IMAD.MOV.U32 R5, RZ, RZ, R159 ;  /* 0x000000ffff052224 */ /* 0x000fc600078e009f */
[----:B------:R-:W-:-:S05]  /*b490*/  FFMA R4, R35, R2, R4 ;  /* 0x0000000223047223 */ /* 0x000fca0000000004 */
[----:B------:R-:W-:-:S04]  /*b4a0*/  F2FP.BF16.F32.PACK_AB R4, RZ, R4 ;  /* 0x00000004ff04723e */ /* 0x000fc800000010ff */
[----:B------:R-:W-:Y:S02]  /*b4b0*/  PRMT R10, R4, 0x7610, R10 ;  /* 0x00007610040a7816 */ /* 0x000fe4000000000a */
[----:B------:R-:W-:-:S05]  /*b4c0*/  @P2 MOV R4, R158 ;  /* 0x0000009e00042202 */ /* 0x000fca0000000f00 */
[----:B------:R0:W-:Y:S01]  /*b4d0*/  @P2 STG.E.U16 desc[UR36][R4.64+0x22], R10 ;  /* 0x0000220a04002986 */ /* 0x0001e2000c101524 */
[----:B------:R-:W-:Y:S05]  /*b4e0*/  @!P3 BRA `(.L_x_305) ;  /* 0x000000000004b947 */ /* 0x000fea0003800000 */
[----:B------:R0:W5:Y:S02]  /*b4f0*/  LDG.E.LTC128B.U16 R3, desc[UR36][R6.64+0x30] ;  /* 0x0000302406037981 */ /* 0x000164000c1e1520 */
.L_x_305:
[----:B------:R-:W-:Y:S05]  /*b500*/  BSYNC B1 ;  /* 0x0000000000017941 */ /* 0x000fea0003800000 */
.L_x_304:
        /* <DEDUP_REMOVED lines=9> */
.L_x_307:
[----:B------:R-:W-:Y:S05]  /*b5a0*/  BSYNC B1 ;  /* 0x0000000000017941 */ /* 0x000fea0003800000 */
.L_x_306:
        /* <DEDUP_REMOVED lines=9> */
.L_x_309:
[----:B------:R-:W-:Y:S05]  /*b640*/  BSYNC B1 ;  /* 0x0000000000017941 */ /* 0x000fea0003800000 */
.L_x_308:
[----:B-----5:R-:W-:Y:S01]  /*b650*/  IMAD.U32 R5, R3, 0x10000, RZ ;  /* 0x0001000003057824 */ /* 0x020fe200078e00ff */
[----:B------:R-:W-:Y:S01]  /*b660*/  ISETP.GT.AND P2, PT, R0, 0x19, P1 ;  /* 0x000000190000780c */ /* 0x000fe20000f44270 */
[----:B0-----:R-:W-:Y:S01]  /*b670*/  @P3 IMAD.MOV.U32 R4, RZ, RZ, R158 ;  /* 0x000000ffff043224 */ /* 0x001fe200078e009e */
[----:B------:R-:W-:Y:S01]  /*b680*/  BSSY B1, `(.L_x_310) ;  /* 0x0000009000017945 */ /* 0x000fe20003800000 */
[----:B------:R-:W-:-:S04]  /*b690*/  FMUL R5, R5, R16 ;  /* 0x0000001005057220 */ /* 0x000fc80000400000 */
[----:B------:R-:W-:-:S05]  /*b6a0*/  FFMA R5, R38, R2, R5 ;  /* 0x0000000226057223 */ /* 0x000fca0000000005 */
[----:B------:R-:W-:-:S04]  /*b6b0*/  F2FP.BF16.F32.PACK_AB R5, RZ, R5 ;  /* 0x00000005ff05723e */ /* 0x000fc800000010ff */
[----:B------:R-:W-:Y:S01]  /*b6c0*/  PRMT R10, R5, 0x7610, R10 ;  /* 0x00007610050a7816 */ /* 0x000fe2000000000a */
[----:B------:R-:W-:-:S05]  /*b6d0*/  @P3 IMAD.MOV.U32 R5, RZ, RZ, R159 ;  /* 0x000000ffff053224 */ /* 0x000fca00078e009f */
[----:B------:R0:W-:Y:S01]  /*b6e0*/  @P3 STG.E.U16 desc[UR36][R4.64+0x30], R10 ;  /* 0x0000300a04003986 */ /* 0x0001e2000c101524 */
[----:B------:R-:W-:Y:S05]  /*b6f0*/  @!P2 BRA `(.L_x_311) ;  /* 0x000000000004a947 */ /* 0x000fea0003800000 */
[----:B------:R0:W5:Y:S02]  /*b700*/  LDG.E.LTC128B.U16 R3, desc[UR36][R12.64+0x32] ;  /* 0x000032240c037981 */ /* 0x000164000c1e1520 */
.L_x_311:
[----:B------:R-:W-:Y:S05]  /*b710*/  BSYNC B1 ;  /* 0x0000000000017941 */ /* 0x000fea0003800000 */
.L_x_310:
        /* <DEDUP_REMOVED lines=12> */
.L_x_313:
[----:B------:R-:W-:Y:S05]  /*b7e0*/  BSYNC B1 ;  /* 0x0000000000017941 */ /* 0x000fea0003800000 */
.L_x_312:
        /* <DEDUP_REMOVED lines=9> */
.L_x_315:
[----:B------:R-:W-:Y:S05]  /*b880*/  BSYNC B1 ;  /* 0x0000000000017941 */ /* 0x000fea0003800000 */
.L_x_314:
        /* <DEDUP_REMOVED lines=9> */
.L_x_317:
[----:B------:R-:W-:Y:S05]  /*b920*/  BSYNC B1 ;  /* 0x0000000000017941 */ /* 0x000fea0003800000 */
.L_x_316:
        /* <DEDUP_REMOVED lines=12> */
.L_x_319:
[----:B------:R-:W-:Y:S05]  /*b9f0*/  BSYNC B1 ;  /* 0x0000000000017941 */ /* 0x000fea0003800000 */
.L_x_318:
        /* <DEDUP_REMOVED lines=12> */
.L_x_321:
[----:B------:R-:W-:Y:S05]  /*bac0*/  BSYNC B1 ;  /* 0x0000000000017941 */ /* 0x000fea0003800000 */
.L_x_320:
        /* <DEDUP_REMOVED lines=9> */
.L_x_323:
[----:B------:R-:W-:Y:S05]  /*bb60*/  BSYNC B1 ;  /* 0x0000000000017941 */ /* 0x000fea0003800000 */
.L_x_322:
        /* <DEDUP_REMOVED lines=9> */
.L_x_325:
[----:B------:R-:W-:Y:S05]  /*bc00*/  BSYNC B1 ;  /* 0x0000000000017941 */ /* 0x000fea0003800000 */
.L_x_324:
        /* <DEDUP_REMOVED lines=12> */
.L_x_327:
[----:B------:R-:W-:Y:S05]  /*bcd0*/  BSYNC B1 ;  /* 0x0000000000017941 */ /* 0x000fea0003800000 */
.L_x_326:
        /* <DEDUP_REMOVED lines=12> */
.L_x_329:
[----:B------:R-:W-:Y:S05]  /*bda0*/  BSYNC B1 ;  /* 0x0000000000017941 */ /* 0x000fea0003800000 */
.L_x_328:
        /* <DEDUP_REMOVED lines=9> */
.L_x_331:
[----:B------:R-:W-:Y:S05]  /*be40*/  BSYNC B1 ;  /* 0x0000000000017941 */ /* 0x000fea0003800000 */
.L_x_330:
        /* <DEDUP_REMOVED lines=9> */
.L_x_333:
[----:B------:R-:W-:Y:S05]  /*bee0*/  BSYNC B1 ;  /* 0x0000000000017941 */ /* 0x000fea0003800000 */
.L_x_332:
        /* <DEDUP_REMOVED lines=12> */
.L_x_335:
[----:B------:R-:W-:Y:S05]  /*bfb0*/  BSYNC B1 ;  /* 0x0000000000017941 */ /* 0x000fea0003800000 */
.L_x_334:
        /* <DEDUP_REMOVED lines=12> */
.L_x_337:
[----:B------:R-:W-:Y:S05]  /*c080*/  BSYNC B1 ;  /* 0x0000000000017941 */ /* 0x000fea0003800000 */
.L_x_336:
        /* <DEDUP_REMOVED lines=9> */
.L_x_339:
[----:B------:R-:W-:Y:S05]  /*c120*/  BSYNC B1 ;  /* 0x0000000000017941 */ /* 0x000fea0003800000 */
.L_x_338:
        /* <DEDUP_REMOVED lines=9> */
.L_x_341:
[----:B------:R-:W-:Y:S05]  /*c1c0*/  BSYNC B1 ;  /* 0x0000000000017941 */ /* 0x000fea0003800000 */
.L_x_340:
        /* <DEDUP_REMOVED lines=12> */
.L_x_343:
[----:B------:R-:W-:Y:S05]  /*c290*/  BSYNC B1 ;  /* 0x0000000000017941 */ /* 0x000fea0003800000 */
.L_x_342:
        /* <DEDUP_REMOVED lines=12> */
.L_x_345:
[----:B------:R-:W-:Y:S05]  /*c360*/  BSYNC B1 ;  /* 0x0000000000017941 */ /* 0x000fea0003800000 */
.L_x_344:
        /* <DEDUP_REMOVED lines=9> */
.L_x_347:
[----:B------:R-:W-:Y:S05]  /*c400*/  BSYNC B1 ;  /* 0x0000000000017941 */ /* 0x000fea0003800000 */
.L_x_346:
        /* <DEDUP_REMOVED lines=9> */
.L_x_349:
[----:B------:R-:W-:Y:S05]  /*c4a0*/  BSYNC B1 ;  /* 0x0000000000017941 */ /* 0x000fea0003800000 */
.L_x_348:
        /* <DEDUP_REMOVED lines=12> */
.L_x_351:
[----:B------:R-:W-:Y:S05]  /*c570*/  BSYNC B1 ;  /* 0x0000000000017941 */ /* 0x000fea0003800000 */
.L_x_350:
        /* <DEDUP_REMOVED lines=12> */
.L_x_353:
[----:B------:R-:W-:Y:S05]  /*c640*/  BSYNC B1 ;  /* 0x0000000000017941 */ /* 0x000fea0003800000 */
.L_x_352:
        /* <DEDUP_REMOVED lines=9> */
.L_x_355:
[----:B------:R-:W-:Y:S05]  /*c6e0*/  BSYNC B1 ;  /* 0x0000000000017941 */ /* 0x000fea0003800000 */
.L_x_354:
        /* <DEDUP_REMOVED lines=9> */
.L_x_357:
[----:B------:R-:W-:Y:S05]  /*c780*/  BSYNC B1 ;  /* 0x0000000000017941 */ /* 0x000fea0003800000 */
.L_x_356:
        /* <DEDUP_REMOVED lines=12> */
.L_x_359:
[----:B------:R-:W-:Y:S05]  /*c850*/  BSYNC B1 ;  /* 0x0000000000017941 */ /* 0x000fea0003800000 */
.L_x_358:
        /* <DEDUP_REMOVED lines=12> */
.L_x_361:
[----:B------:R-:W-:Y:S05]  /*c920*/  BSYNC B1 ;  /* 0x0000000000017941 */ /* 0x000fea0003800000 */
.L_x_360:
        /* <DEDUP_REMOVED lines=9> */
.L_x_363:
[----:B------:R-:W-:Y:S05]  /*c9c0*/  BSYNC B1 ;  /* 0x0000000000017941 */ /* 0x000fea0003800000 */
.L_x_362:
        /* <DEDUP_REMOVED lines=9> */
.L_x_365:
[----:B------:R-:W-:Y:S05]  /*ca60*/  BSYNC B1 ;  /* 0x0000000000017941 */ /* 0x000fea0003800000 */
.L_x_364:
        /* <DEDUP_REMOVED lines=12> */
.L_x_367:
[----:B------:R-:W-:Y:S05]  /*cb30*/  BSYNC B1 ;  /* 0x0000000000017941 */ /* 0x000fea0003800000 */
.L_x_366:
        /* <DEDUP_REMOVED lines=12> */
.L_x_369:
[----:B------:R-:W-:Y:S05]  /*cc00*/  BSYNC B1 ;  /* 0x0000000000017941 */ /* 0x000fea0003800000 */
.L_x_368:
        /* <DEDUP_REMOVED lines=9> */
.L_x_371:
[----:B------:R-:W-:Y:S05]  /*cca0*/  BSYNC B1 ;  /* 0x0000000000017941 */ /* 0x000fea0003800000 */
.L_x_370:
        /* <DEDUP_REMOVED lines=9> */
.L_x_373:
[----:B------:R-:W-:Y:S05]  /*cd40*/  BSYNC B1 ;  /* 0x0000000000017941 */ /* 0x000fea0003800000 */
.L_x_372:
        /* <DEDUP_REMOVED lines=12> */
.L_x_375:
[----:B------:R-:W-:Y:S05]  /*ce10*/  BSYNC B1 ;  /* 0x0000000000017941 */ /* 0x000fea0003800000 */
.L_x_374:
        /* <DEDUP_REMOVED lines=12> */
.L_x_377:
[----:B------:R-:W-:Y:S05]  /*cee0*/  BSYNC B1 ;  /* 0x0000000000017941 */ /* 0x000fea0003800000 */
.L_x_376:
        /* <DEDUP_REMOVED lines=9> */
.L_x_379:
[----:B------:R-:W-:Y:S05]  /*cf80*/  BSYNC B1 ;  /* 0x0000000000017941 */ /* 0x000fea0003800000 */
.L_x_378:
        /* <DEDUP_REMOVED lines=9> */
.L_x_381:
[----:B------:R-:W-:Y:S05]  /*d020*/  BSYNC B1 ;  /* 0x0000000000017941 */ /* 0x000fea0003800000 */
.L_x_380:
        /* <DEDUP_REMOVED lines=12> */
.L_x_383:
[----:B------:R-:W-:Y:S05]  /*d0f0*/  BSYNC B1 ;  /* 0x0000000000017941 */ /* 0x000fea0003800000 */
.L_x_382:
        /* <DEDUP_REMOVED lines=12> */
.L_x_385:
[----:B------:R-:W-:Y:S05]  /*d1c0*/  BSYNC B1 ;  /* 0x0000000000017941 */ /* 0x000fea0003800000 */
.L_x_384:
        /* <DEDUP_REMOVED lines=9> */
.L_x_387:
[----:B------:R-:W-:Y:S05]  /*d260*/  BSYNC B1 ;  /* 0x0000000000017941 */ /* 0x000fea0003800000 */
.L_x_386:
        /* <DEDUP_REMOVED lines=9> */
.L_x_389:
[----:B------:R-:W-:Y:S05]  /*d300*/  BSYNC B1 ;  /* 0x0000000000017941 */ /* 0x000fea0003800000 */
.L_x_388:
        /* <DEDUP_REMOVED lines=12> */
.L_x_391:
[----:B------:R-:W-:Y:S05]  /*d3d0*/  BSYNC B1 ;  /* 0x0000000000017941 */ /* 0x000fea0003800000 */
.L_x_390:
[----:B0----5:R-:W-:Y:S01]  /*d3e0*/  SHF.L.U32 R5, R3, 0x10, RZ ;  /* 0x0000001003057819 */ /* 0x021fe200000006ff */
[----:B------:R-:W-:Y:S01]  /*d3f0*/  BSSY B1, `(.L_x_392) ;  /* 0x000000b000017945 */ /* 0x000fe20003800000 */
[----:B------:R-:W-:-:S03]  /*d400*/  ISETP.GT.AND P3, PT, R0, 0x70, P0 ;  /* 0x000000700000780c */ /* 0x000fc60000764270 */
[----:B------:R-:W-:Y:S01]  /*d410*/  FMUL R4, R5, R16 ;  /* 0x0000001005047220 */ /* 0x000fe20000400000 */
[----:B------:R-:W-:-:S03]  /*d420*/  @P2 IMAD.MOV.U32 R5, RZ, RZ, R159 ;  /* 0x000000ffff052224 */ /* 0x000fc600078e009f */
[----:B------:R-:W-:-:S05]  /*d430*/  FFMA R4, R79, R2, R4 ;  /* 0x000000024f047223 */ /* 0x000fca0000000004 */
[----:B------:R-:W-:-:S04]  /*d440*/  F2FP.BF16.F32.PACK_AB R4, RZ, R4 ;  /* 0x00000004ff04723e */ /* 0x000fc800000010ff */
[----:B------:R-:W-:Y:S01]  /*d450*/  PRMT R10, R4, 0x7610, R10 ;  /* 0x00007610040a7816 */ /* 0x000fe2000000000a */
[----:B------:R-:W-:-:S05]  /*d460*/  @P2 IMAD.MOV.U32 R4, RZ, RZ, R158 ;  /* 0x000000ffff042224 */ /* 0x000fca00078e009e */
[----:B------:R0:W-:Y:S01]  /*d470*/  @P2 STG.E.U16 desc[UR36][R4.64+0xd2], R10 ;  /* 0x0000d20a04002986 */ /* 0x0001e2000c101524 */
[----:B------:R-:W-:Y:S05]  /*d480*/  @!P3 BRA `(.L_x_393) ;  /* 0x000000000004b947 */ /* 0x000fea0003800000 */
[----:B------:R0:W5:Y:S02]  /*d490*/  LDG.E.LTC128B.U16 R3, desc[UR36][R6.64+0xe0] ;  /* 0x0000e02406037981 */ /* 0x000164000c1e1520 */
.L_x_393:
[----:B------:R-:W-:Y:S05]  /*d4a0*/  BSYNC B1 ;  /* 0x0000000000017941 */ /* 0x000fea0003800000 */
.L_x_392:
        /* <DEDUP_REMOVED lines=9> */
.L_x_395:
[----:B------:R-:W-:Y:S05]  /*d540*/  BSYNC B1 ;  /* 0x0000000000017941 */ /* 0x000fea0003800000 */
.L_x_394:
        /* <DEDUP_REMOVED lines=9> */
.L_x_397:
[----:B------:R-:W-:Y:S05]  /*d5e0*/  BSYNC B1 ;  /* 0x0000000000017941 */ /* 0x000fea0003800000 */
.L_x_396:
[----:B-----5:R-:W-:Y:S01]  /*d5f0*/  IMAD.U32 R5, R3, 0x10000, RZ ;  /* 0x0001000003057824 */ /* 0x020fe200078e00ff */
[----:B------:R-:W-:Y:S01]  /*d600*/  ISETP.GT.AND P2, PT, R0, 0x71, P1 ;  /* 0x000000710000780c */ /* 0x000fe20000f44270 */
[----:B0-----:R-:W-:Y:S01]  /*d610*/  @P3 IMAD.MOV.U32 R4, RZ, RZ, R158 ;  /* 0x000000ffff043224 */ /* 0x001fe200078e009e */
[----:B------:R-:W-:Y:S01]  /*d620*/  BSSY B1, `(.L_x_398) ;  /* 0x0000009000017945 */ /* 0x000fe20003800000 */
[----:B------:R-:W-:-:S04]  /*d630*/  FMUL R5, R5, R16 ;  /* 0x0000001005057220 */ /* 0x000fc80000400000 */
[----:B------:R-:W-:-:S05]  /*d640*/  FFMA R5, R82, R2, R5 ;  /* 0x0000000252057223 */ /* 0x000fca0000000005 */
[----:B------:R-:W-:-:S04]  /*d650*/  F2FP.BF16.F32.PACK_AB R5, RZ, R5 ;  /* 0x00000005ff05723e */ /* 0x000fc800000010ff */
[----:B------:R-:W-:Y:S02]  /*d660*/  PRMT R10, R5, 0x7610, R10 ;  /* 0x00007610050a7816 */ /* 0x000fe4000000000a */
[----:B------:R-:W-:-:S05]  /*d670*/  @P3 MOV R5, R159 ;  /* 0x0000009f00053202 */ /* 0x000fca0000000f00 */
[----:B------:R0:W-:Y:S01]  /*d680*/  @P3 STG.E.U16 desc[UR36][R4.64+0xe0], R10 ;  /* 0x0000e00a04003986 */ /* 0x0001e2000c101524 */
[----:B------:R-:W-:Y:S05]  /*d690*/  @!P2 BRA `(.L_x_399) ;  /* 0x000000000004a947 */ /* 0x000fea0003800000 */
[----:B------:R0:W5:Y:S02]  /*d6a0*/  LDG.E.LTC128B.U16 R3, desc[UR36][R12.64+0xe2] ;  /* 0x0000e2240c037981 */ /* 0x000164000c1e1520 */
.L_x_399:
[----:B------:R-:W-:Y:S05]  /*d6b0*/  BSYNC B1 ;  /* 0x0000000000017941 */ /* 0x000fea0003800000 */
.L_x_398:
[----:B0----5:R-:W-:Y:S01]  /*d6c0*/  IMAD.U32 R5, R3, 0x10000, RZ ;  /* 0x0001000003057824 */ /* 0x021fe200078e00ff */
[----:B------:R-:W-:Y:S01]  /*d6d0*/  ISETP.GT.AND P3, PT, R0, 0x78, P0 ;  /* 0x000000780000780c */ /* 0x000fe20000764270 */
[----:B------:R-:W-:Y:S02]  /*d6e0*/  BSSY B1, `(.L_x_400) ;  /* 0x000000a000017945 */ /* 0x000fe40003800000 */
        /* <DEDUP_REMOVED lines=9> */
.L_x_401:
[----:B------:R-:W-:Y:S05]  /*d780*/  BSYNC B1 ;  /* 0x0000000000017941 */ /* 0x000fea0003800000 */
.L_x_400:
        /* <DEDUP_REMOVED lines=9> */
.L_x_403:
[----:B------:R-:W-:Y:S05]  /*d820*/  BSYNC B1 ;  /* 0x0000000000017941 */ /* 0x000fea0003800000 */
.L_x_402:
        /* <DEDUP_REMOVED lines=9> */
.L_x_405:
[----:B------:R-:W-:Y:S05]  /*d8c0*/  BSYNC B1 ;  /* 0x0000000000017941 */ /* 0x000fea0003800000 */
.L_x_404:
[----:B-----5:R-:W-:Y:S01]  /*d8d0*/  IMAD.U32 R5, R3, 0x10000, RZ ;  /* 0x0001000003057824 */ /* 0x020fe200078e00ff */
[----:B0-----:R-:W-:Y:S01]  /*d8e0*/  @P3 MOV R4, R158 ;  /* 0x0000009e00043202 */ /* 0x001fe20000000f00 */
[----:B------:R-:W-:Y:S01]  /*d8f0*/  BSSY B1, `(.L_x_406) ;  /* 0x000000a000017945 */ /* 0x000fe20003800000 */
[----:B------:R-:W-:Y:S01]  /*d900*/  ISETP.GT.AND P2, PT, R0, 0x79, P1 ;  /* 0x000000790000780c */ /* 0x000fe20000f44270 */
        /* <DEDUP_REMOVED lines=8> */
.L_x_407:
[----:B------:R-:W-:Y:S05]  /*d990*/  BSYNC B1 ;  /* 0x0000000000017941 */ /* 0x000fea0003800000 */
.L_x_406:
        /* <DEDUP_REMOVED lines=12> */
.L_x_409:
[----:B------:R-:W-:Y:S05]  /*da60*/  BSYNC B1 ;  /* 0x0000000000017941 */ /* 0x000fea0003800000 */
.L_x_408:
        /* <DEDUP_REMOVED lines=9> */
.L_x_411:
[----:B------:R-:W-:Y:S05]  /*db00*/  BSYNC B1 ;  /* 0x0000000000017941 */ /* 0x000fea0003800000 */
.L_x_410:
        /* <DEDUP_REMOVED lines=9> */
.L_x_413:
[----:B------:R-:W-:Y:S05]  /*dba0*/  BSYNC B1 ;  /* 0x0000000000017941 */ /* 0x000fea0003800000 */
.L_x_412:
[----:B-----5:R-:W-:Y:S01]  /*dbb0*/  SHF.L.U32 R5, R3, 0x10, RZ ;  /* 0x0000001003057819 */ /* 0x020fe200000006ff */
[----:B0-----:R-:W-:Y:S01]  /*dbc0*/  @P3 IMAD.MOV.U32 R4, RZ, RZ, R158 ;  /* 0x000000ffff043224 */ /* 0x001fe200078e009e */
[----:B------:R-:W-:Y:S01]  /*dbd0*/  ISETP.GT.AND P2, PT, R0, 0x81, P1 ;  /* 0x000000810000780c */ /* 0x000fe20000f44270 */
[----:B------:R-:W-:Y:S02]  /*dbe0*/  BSSY B1, `(.L_x_414) ;  /* 0x0000009000017945 */ /* 0x000fe40003800000 */
        /* <DEDUP_REMOVED lines=8> */
.L_x_415:
[----:B------:R-:W-:Y:S05]  /*dc70*/  BSYNC B1 ;  /* 0x0000000000017941 */ /* 0x000fea0003800000 */
.L_x_414:
        /* <DEDUP_REMOVED lines=12> */
.L_x_417:
[----:B------:R-:W-:Y:S05]  /*dd40*/  BSYNC B1 ;  /* 0x0000000000017941 */ /* 0x000fea0003800000 */
.L_x_416:
        /* <DEDUP_REMOVED lines=9> */
.L_x_419:
[----:B------:R-:W-:Y:S05]  /*dde0*/  BSYNC B1 ;  /* 0x0000000000017941 */ /* 0x000fea0003800000 */
.L_x_418:
[----:B0----5:R-:W-:Y:S01]  /*ddf0*/  SHF.L.U32 R5, R3, 0x10, RZ ;  /* 0x0000001003057819 */ /* 0x021fe200000006ff */
[----:B------:R-:W-:Y:S01]  /*de00*/  BSSY B1, `(.L_x_420) ;  /* 0x0000008000017945 */ /* 0x000fe20003800000 */
[----:B------:R-:W-:-:S03]  /*de10*/  ISETP.GT.AND P3, PT, R0, 0x88, P1 ;  /* 0x000000880000780c */ /* 0x000fc60000f64270 */
[----:B------:R-:W-:-:S04]  /*de20*/  FMUL R4, R5, R16 ;  /* 0x0000001005047220 */ /* 0x000fc80000400000 */
[----:B------:R-:W-:-:S05]  /*de30*/  FFMA R4, R93, R2, R4 ;  /* 0x000000025d047223 */ /* 0x000fca0000000004 */
[----:B------:R-:W-:-:S05]  /*de40*/  F2FP.BF16.F32.PACK_AB R4, RZ, R4 ;  /* 0x00000004ff04723e */ /* 0x000fca00000010ff */
[----:B------:R0:W-:Y:S01]  /*de50*/  @P2 STG.E.U16 desc[UR36][R8.64+0x112], R4 ;  /* 0x0001120408002986 */ /* 0x0001e2000c101524 */
[----:B------:R-:W-:Y:S05]  /*de60*/  @!P3 BRA `(.L_x_421) ;  /* 0x000000000004b947 */ /* 0x000fea0003800000 */
[----:B------:R0:W5:Y:S02]  /*de70*/  LDG.E.LTC128B.U16 R3, desc[UR36][R12.64+0x110] ;  /* 0x000110240c037981 */ /* 0x000164000c1e1520 */
.L_x_421:
[----:B------:R-:W-:Y:S05]  /*de80*/  BSYNC B1 ;  /* 0x0000000000017941 */ /* 0x000fea0003800000 */
.L_x_420:
        /* <DEDUP_REMOVED lines=12> */
.L_x_423:
[----:B------:R-:W-:Y:S05]  /*df50*/  BSYNC B1 ;  /* 0x0000000000017941 */ /* 0x000fea0003800000 */
.L_x_422:
        /* <DEDUP_REMOVED lines=12> */
.L_x_425:
[----:B------:R-:W-:Y:S05]  /*e020*/  BSYNC B1 ;  /* 0x0000000000017941 */ /* 0x000fea0003800000 */
.L_x_424:
        /* <DEDUP_REMOVED lines=9> */
.L_x_427:
[----:B------:R-:W-:Y:S05]  /*e0c0*/  BSYNC B1 ;  /* 0x0000000000017941 */ /* 0x000fea0003800000 */
.L_x_426:
        /* <DEDUP_REMOVED lines=9> */
.L_x_429:
[----:B------:R-:W-:Y:S05]  /*e160*/  BSYNC B1 ;  /* 0x0000000000017941 */ /* 0x000fea0003800000 */
.L_x_428:
        /* <DEDUP_REMOVED lines=12> */
.L_x_431:
[----:B------:R-:W-:Y:S05]  /*e230*/  BSYNC B1 ;  /* 0x0000000000017941 */ /* 0x000fea0003800000 */
.L_x_430:
[----:B0----5:R-:W-:Y:S01]  /*e240*/  IMAD.U32 R5, R3, 0x10000, RZ ;  /* 0x0001000003057824 */ /* 0x021fe200078e00ff */
[----:B------:R-:W-:Y:S01]  /*e250*/  ISETP.GT.AND P3, PT, R0, 0x98, P0 ;  /* 0x000000980000780c */ /* 0x000fe20000764270 */
[----:B------:R-:W-:Y:S02]  /*e260*/  BSSY B1, `(.L_x_432) ;  /* 0x000000a000017945 */ /* 0x000fe40003800000 */
[----:B------:R-:W-:Y:S01]  /*e270*/  FMUL R4, R5, R16 ;  /* 0x0000001005047220 */ /* 0x000fe20000400000 */
[----:B------:R-:W-:-:S03]  /*e280*/  @P2 MOV R5, R159 ;  /* 0x0000009f00052202 */ /* 0x000fc60000000f00 */
[----:B------:R-:W-:-:S05]  /*e290*/  FFMA R4, R99, R2, R4 ;  /* 0x0000000263047223 */ /* 0x000fca0000000004 */
[----:B------:R-:W-:-:S04]  /*e2a0*/  F2FP.BF16.F32.PACK_AB R4, RZ, R4 ;  /* 0x00000004ff04723e */ /* 0x000fc800000010ff */
[----:B------:R-:W-:Y:S01]  /*e2b0*/  PRMT R10, R4, 0x7610, R10 ;  /* 0x00007610040a7816 */ /* 0x000fe2000000000a */
[----:B------:R-:W-:-:S05]  /*e2c0*/  @P2 IMAD.MOV.U32 R4, RZ, RZ, R158 ;  /* 0x000000ffff042224 */ /* 0x000fca00078e009e */
[----:B------:R0:W-:Y:S01]  /*e2d0*/  @P2 STG.E.U16 desc[UR36][R4.64+0x122], R10 ;  /* 0x0001220a04002986 */ /* 0x0001e2000c101524 */
[----:B------:R-:W-:Y:S05]  /*e2e0*/  @!P3 BRA `(.L_x_433) ;  /* 0x000000000004b947 */ /* 0x000fea0003800000 */
[----:B------:R0:W5:Y:S02]  /*e2f0*/  LDG.E.LTC128B.U16 R3, desc[UR36][R6.64+0x130] ;  /* 0x0001302406037981 */ /* 0x000164000c1e1520 */
.L_x_433:
[----:B------:R-:W-:Y:S05]  /*e300*/  BSYNC B1 ;  /* 0x0000000000017941 */ /* 0x000fea0003800000 */
.L_x_432:
        /* <DEDUP_REMOVED lines=9> */
.L_x_435:
[----:B------:R-:W-:Y:S05]  /*e3a0*/  BSYNC B1 ;  /* 0x0000000000017941 */ /* 0x000fea0003800000 */
.L_x_434:
        /* <DEDUP_REMOVED lines=9> */
.L_x_437:
[----:B------:R-:W-:Y:S05]  /*e440*/  BSYNC B1 ;  /* 0x0000000000017941 */ /* 0x000fea0003800000 */
.L_x_436:
        /* <DEDUP_REMOVED lines=12> */
.L_x_439:
[----:B------:R-:W-:Y:S05]  /*e510*/  BSYNC B1 ;  /* 0x0000000000017941 */ /* 0x000fea0003800000 */
.L_x_438:
        /* <DEDUP_REMOVED lines=12> */
.L_x_441:
[----:B------:R-:W-:Y:S05]  /*e5e0*/  BSYNC B1 ;  /* 0x0000000000017941 */ /* 0x000fea0003800000 */
.L_x_440:
        /* <DEDUP_REMOVED lines=9> */
.L_x_443:
[----:B------:R-:W-:Y:S05]  /*e680*/  BSYNC B1 ;  /* 0x0000000000017941 */ /* 0x000fea0003800000 */
.L_x_442:
        /* <DEDUP_REMOVED lines=9> */
.L_x_445:
[----:B------:R-:W-:Y:S05]  /*e720*/  BSYNC B1 ;  /* 0x0000000000017941 */ /* 0x000fea0003800000 */
.L_x_444:
        /* <DEDUP_REMOVED lines=12> */
.L_x_447:
[----:B------:R-:W-:Y:S05]  /*e7f0*/  BSYNC B1 ;  /* 0x0000000000017941 */ /* 0x000fea0003800000 */
.L_x_446:
        /* <DEDUP_REMOVED lines=12> */
.L_x_449:
[----:B------:R-:W-:Y:S05]  /*e8c0*/  BSYNC B1 ;  /* 0x0000000000017941 */ /* 0x000fea0003800000 */
.L_x_448:
        /* <DEDUP_REMOVED lines=9> */
.L_x_451:
[----:B------:R-:W-:Y:S05]  /*e960*/  BSYNC B1 ;  /* 0x0000000000017941 */ /* 0x000fea0003800000 */
.L_x_450:
        /* <DEDUP_REMOVED lines=9> */
.L_x_453:
[----:B------:R-:W-:Y:S05]  /*ea00*/  BSYNC B1 ;  /* 0x0000000000017941 */ /* 0x000fea0003800000 */
.L_x_452:
        /* <DEDUP_REMOVED lines=12> */
.L_x_455:
[----:B------:R-:W-:Y:S05]  /*ead0*/  BSYNC B1 ;  /* 0x0000000000017941 */ /* 0x000fea0003800000 */
.L_x_454:
        /* <DEDUP_REMOVED lines=12> */
.L_x_457:
[----:B------:R-:W-:Y:S05]  /*eba0*/  BSYNC B1 ;  /* 0x0000000000017941 */ /* 0x000fea0003800000 */
.L_x_456:
        /* <DEDUP_REMOVED lines=9> */
.L_x_459:
[----:B------:R-:W-:Y:S05]  /*ec40*/  BSYNC B1 ;  /* 0x0000000000017941 */ /* 0x000fea0003800000 */
.L_x_458:
        /* <DEDUP_REMOVED lines=9> */
.L_x_461:
[----:B------:R-:W-:Y:S05]  /*ece0*/  BSYNC B1 ;  /* 0x0000000000017941 */ /* 0x000fea0003800000 */
.L_x_460:
        /* <DEDUP_REMOVED lines=12> */
.L_x_463:
[----:B------:R-:W-:Y:S05]  /*edb0*/  BSYNC B1 ;  /* 0x0000000000017941 */ /* 0x000fea0003800000 */
.L_x_462:
        /* <DEDUP_REMOVED lines=12> */
.L_x_465:
[----:B------:R-:W-:Y:S05]  /*ee80*/  BSYNC B1 ;  /* 0x0000000000017941 */ /* 0x000fea0003800000 */
.L_x_464:
        /* <DEDUP_REMOVED lines=9> */
.L_x_467:
[----:B------:R-:W-:Y:S05]  /*ef20*/  BSYNC B1 ;  /* 0x0000000000017941 */ /* 0x000fea0003800000 */
.L_x_466:
        /* <DEDUP_REMOVED lines=9> */
.L_x_469:
[----:B------:R-:W-:Y:S05]  /*efc0*/  BSYNC B1 ;  /* 0x0000000000017941 */ /* 0x000fea0003800000 */
.L_x_468:
        /* <DEDUP_REMOVED lines=12> */
.L_x_471:
[----:B------:R-:W-:Y:S05]  /*f090*/  BSYNC B1 ;  /* 0x0000000000017941 */ /* 0x000fea0003800000 */
.L_x_470:
        /* <DEDUP_REMOVED lines=12> */
.L_x_473:
[----:B------:R-:W-:Y:S05]  /*f160*/  BSYNC B1 ;  /* 0x0000000000017941 */ /* 0x000fea0003800000 */
.L_x_472:
        /* <DEDUP_REMOVED lines=9> */
.L_x_475:
[----:B------:R-:W-:Y:S05]  /*f200*/  BSYNC B1 ;  /* 0x0000000000017941 */ /* 0x000fea0003800000 */
.L_x_474:
        /* <DEDUP_REMOVED lines=9> */
.L_x_477:
[----:B------:R-:W-:Y:S05]  /*f2a0*/  BSYNC B1 ;  /* 0x0000000000017941 */ /* 0x000fea0003800000 */
.L_x_476:
        /* <DEDUP_REMOVED lines=12> */
.L_x_479:
[----:B------:R-:W-:Y:S05]  /*f370*/  BSYNC B1 ;  /* 0x0000000000017941 */ /* 0x000fea0003800000 */
.L_x_478:
        /* <DEDUP_REMOVED lines=12> */
.L_x_481:
[----:B------:R-:W-:Y:S05]  /*f440*/  BSYNC B1 ;  /* 0x0000000000017941 */ /* 0x000fea0003800000 */
.L_x_480:
        /* <DEDUP_REMOVED lines=9> */
.L_x_483:
[----:B------:R-:W-:Y:S05]  /*f4e0*/  BSYNC B1 ;  /* 0x0000000000017941 */ /* 0x000fea0003800000 */
.L_x_482:
        /* <DEDUP_REMOVED lines=9> */
.L_x_485:
[----:B------:R-:W-:Y:S05]  /*f580*/  BSYNC B1 ;  /* 0x0000000000017941 */ /* 0x000fea0003800000 */
.L_x_484:
        /* <DEDUP_REMOVED lines=12> */
.L_x_487:
[----:B------:R-:W-:Y:S05]  /*f650*/  BSYNC B1 ;  /* 0x0000000000017941 */ /* 0x000fea0003800000 */
.L_x_486:
        /* <DEDUP_REMOVED lines=12> */
.L_x_489:
[----:B------:R-:W-:Y:S05]  /*f720*/  BSYNC B1 ;  /* 0x0000000000017941 */ /* 0x000fea0003800000 */
.L_x_488:
        /* <DEDUP_REMOVED lines=9> */
.L_x_491:
[----:B------:R-:W-:Y:S05]  /*f7c0*/  BSYNC B1 ;  /* 0x0000000000017941 */ /* 0x000fea0003800000 */
.L_x_490:
        /* <DEDUP_REMOVED lines=9> */
.L_x_493:
[----:B------:R-:W-:Y:S05]  /*f860*/  BSYNC B1 ;  /* 0x0000000000017941 */ /* 0x000fea0003800000 */
.L_x_492:
        /* <DEDUP_REMOVED lines=12> */
.L_x_495:
[----:B------:R-:W-:Y:S05]  /*f930*/  BSYNC B1 ;  /* 0x0000000000017941 */ /* 0x000fea0003800000 */
.L_x_494:
        /* <DEDUP_REMOVED lines=12> */
.L_x_497:
[----:B------:R-:W-:Y:S05]  /*fa00*/  BSYNC B1 ;  /* 0x0000000000017941 */ /* 0x000fea0003800000 */
.L_x_496:
        /* <DEDUP_REMOVED lines=9> */
.L_x_499:
[----:B------:R-:W-:Y:S05]  /*faa0*/  BSYNC B1 ;  /* 0x0000000000017941 */ /* 0x000fea0003800000 */
.L_x_498:
        /* <DEDUP_REMOVED lines=9> */
.L_x_501:
[----:B------:R-:W-:Y:S05]  /*fb40*/  BSYNC B1 ;  /* 0x0000000000017941 */ /* 0x000fea0003800000 */
.L_x_500:
        /* <DEDUP_REMOVED lines=12> */
.L_x_503:
[----:B------:R-:W-:Y:S05]  /*fc10*/  BSYNC B1 ;  /* 0x0000000000017941 */ /* 0x000fea0003800000 */
.L_x_502:
        /* <DEDUP_REMOVED lines=12> */
.L_x_505:
[----:B------:R-:W-:Y:S05]  /*fce0*/  BSYNC B1 ;  /* 0x0000000000017941 */ /* 0x000fea0003800000 */
.L_x_504:
        /* <DEDUP_REMOVED lines=9> */
.L_x_507:
[----:B------:R-:W-:Y:S05]  /*fd80*/  BSYNC B1 ;  /* 0x0000000000017941 */ /* 0x000fea0003800000 */
.L_x_506:
        /* <DEDUP_REMOVED lines=9> */
.L_x_509:
[----:B------:R-:W-:Y:S05]  /*fe20*/  BSYNC B1 ;  /* 0x0000000000017941 */ /* 0x000fea0003800000 */
.L_x_508:
        /* <DEDUP_REMOVED lines=12> */
.L_x_511:
[----:B------:R-:W-:Y:S05]  /*fef0*/  BSYNC B1 ;  /* 0x0000000000017941 */ /* 0x000fea0003800000 */
.L_x_510:
        /* <DEDUP_REMOVED lines=12> */
.L_x_513:
[----:B------:R-:W-:Y:S05]  /*ffc0*/  BSYNC B1 ;  /* 0x0000000000017941 */ /* 0x000fea0003800000 */
.L_x_512:
        /* <DEDUP_REMOVED lines=9> */
.L_x_515:
[----:B------:R-:W-:Y:S05]  /*10060*/  BSYNC B1 ;  /* 0x0000000000017941 */ /* 0x000fea0003800000 */
.L_x_514:
        /* <DEDUP_REMOVED lines=9> */
.L_x_517:
[----:B------:R-:W-:Y:S05]  /*10100*/  BSYNC B1 ;  /* 0x0000000000017941 */ /* 0x000fea0003800000 */
.L_x_516:
        /* <DEDUP_REMOVED lines=12> */
.L_x_519:
[----:B------:R-:W-:Y:S05]  /*101d0*/  BSYNC B1 ;  /* 0x0000000000017941 */ /* 0x000fea0003800000 */
.L_x_518:
        /* <DEDUP_REMOVED lines=12> */
.L_x_521:
[----:B------:R-:W-:Y:S05]  /*102a0*/  BSYNC B1 ;  /* 0x0000000000017941 */ /* 0x000fea0003800000 */
.L_x_520:
        /* <DEDUP_REMOVED lines=9> */
.L_x_523:
[----:B------:R-:W-:Y:S05]  /*10340*/  BSYNC B1 ;  /* 0x0000000000017941 */ /* 0x000fea0003800000 */
.L_x_522:
        /* <DEDUP_REMOVED lines=9> */
.L_x_525:
[----:B------:R-:W-:Y:S05]  /*103e0*/  BSYNC B1 ;  /* 0x0000000000017941 */ /* 0x000fea0003800000 */
.L_x_524:
        /* <DEDUP_REMOVED lines=12> */
.L_x_527:
[----:B------:R-:W-:Y:S05]  /*104b0*/  BSYNC B1 ;  /* 0x0000000000017941 */ /* 0x000fea0003800000 */
.L_x_526:
        /* <DEDUP_REMOVED lines=12> */
.L_x_529:
[----:B------:R-:W-:Y:S05]  /*10580*/  BSYNC B1 ;  /* 0x0000000000017941 */ /* 0x000fea0003800000 */
.L_x_528:
        /* <DEDUP_REMOVED lines=9> */
.L_x_531:
[----:B------:R-:W-:Y:S05]  /*10620*/  BSYNC B1 ;  /* 0x0000000000017941 */ /* 0x000fea0003800000 */
.L_x_530:
        /* <DEDUP_REMOVED lines=9> */
.L_x_533:
[----:B------:R-:W-:Y:S05]  /*106c0*/  BSYNC B1 ;  /* 0x0000000000017941 */ /* 0x000fea0003800000 */
.L_x_532:
[----:B-----5:R-:W-:Y:S01]  /*106d0*/  IMAD.U32 R5, R3, 0x10000, RZ ;  /* 0x0001000003057824 */ /* 0x020fe200078e00ff */
[----:B------:R-:W-:Y:S01]  /*106e0*/  ISETP.GT.AND P1, PT, R0, 0xf9, P1 ;  /* 0x000000f90000780c */ /* 0x000fe20000f24270 */
[----:B0-----:R-:W-:Y:S01]  /*106f0*/  @P2 IMAD.MOV.U32 R4, RZ, RZ, R158 ;  /* 0x000000ffff042224 */ /* 0x001fe200078e009e */
[----:B------:R-:W-:Y:S01]  /*10700*/  BSSY B1, `(.L_x_534) ;  /* 0x0000009000017945 */ /* 0x000fe20003800000 */
[----:B------:R-:W-:-:S04]  /*10710*/  FMUL R5, R5, R16 ;  /* 0x0000001005057220 */ /* 0x000fc80000400000 */
[----:B------:R-:W-:-:S05]  /*10720*/  FFMA R5, R150, R2, R5 ;  /* 0x0000000296057223 */ /* 0x000fca0000000005 */
[----:B------:R-:W-:-:S04]  /*10730*/  F2FP.BF16.F32.PACK_AB R5, RZ, R5 ;  /* 0x00000005ff05723e */ /* 0x000fc800000010ff */
[----:B-1--4-:R-:W-:Y:S01]  /*10740*/  PRMT R6, R5, 0x7610, R6 ;  /* 0x0000761005067816 */ /* 0x012fe20000000006 */
[----:B------:R-:W-:-:S05]  /*10750*/  @P2 IMAD.MOV.U32 R5, RZ, RZ, R159 ;  /* 0x000000ffff052224 */ /* 0x000fca00078e009f */
[----:B------:R0:W-:Y:S01]  /*10760*/  @P2 STG.E.U16 desc[UR36][R4.64+0x1f0], R6 ;  /* 0x0001f00604002986 */ /* 0x0001e2000c101524 */
[----:B------:R-:W-:Y:S05]  /*10770*/  @!P1 BRA `(.L_x_535) ;  /* 0x0000000000049947 */ /* 0x000fea0003800000 */
[----:B------:R1:W5:Y:S02]  /*10780*/  LDG.E.LTC128B.U16 R3, desc[UR36][R12.64+0x1f2] ;  /* 0x0001f2240c037981 */ /* 0x000364000c1e1520 */
.L_x_535:
[----:B------:R-:W-:Y:S05]  /*10790*/  BSYNC B1 ;  /* 0x0000000000017941 */ /* 0x000fea0003800000 */
.L_x_534:
[----:B------:R-:W-:Y:S05]  /*107a0*/  @!P1 BRA `(.L_x_536) ;  /* 0x0000004c00b09947 */ /* 0x000fea0003800000 */
[----:B-----5:R-:W-:-:S04]  /*107b0*/  IMAD.U32 R3, R3, 0x10000, RZ ;  /* 0x0001000003037824 */ /* 0x020fc800078e00ff */
[----:B------:R-:W-:-:S04]  /*107c0*/  FMUL R0, R3, R16 ;  /* 0x0000001003007220 */ /* 0x000fc80000400000 */
[----:B------:R-:W-:-:S05]  /*107d0*/  FFMA R0, R151, R2, R0 ;  /* 0x0000000297007223 */ /* 0x000fca0000000000 */
[----:B------:R-:W-:-:S05]  /*107e0*/  F2FP.BF16.F32.PACK_AB R0, RZ, R0 ;  /* 0x00000000ff00723e */ /* 0x000fca00000010ff */
[----:B------:R4:W-:Y:S01]  /*107f0*/  STG.E.U16 desc[UR36][R158.64+0x1f2], R0 ;  /* 0x0001f2009e007986 */ /* 0x0009e2000c101524 */
[----:B------:R-:W-:Y:S05]  /*10800*/  BRA `(.L_x_536) ;  /* 0x0000004c00987947 */ /* 0x000fea0003800000 */
.L_x_29:
[----:B------:R-:W2:Y:S01]  /*10810*/  LDL.LU R3, [R1] ;  /* 0x0000000001037983 */ /* 0x000ea20000300800 */
[----:B------:R-:W-:-:S03]  /*10820*/  ULDC.64 UR4, c[0x0][0x5c0] ;  /* 0x0001700000047ab9 */ /* 0x000fc60000000a00 */
[----:B------:R-:W3:Y:S04]  /*10830*/  LDL.LU R9, [R1+0x60] ;  /* 0x0000600001097983 */ /* 0x000ee80000300800 */
[----:B------:R-:W4:Y:S04]  /*10840*/  LDL.LU R11, [R1+0x8c] ;  /* 0x00008c00010b7983 */ /* 0x000f280000300800 */
[----:B------:R-:W5:Y:S04]  /*10850*/  LDL.LU R235, [R1+0x9c] ;  /* 0x00009c0001eb7983 */ /* 0x000f680000300800 */
        /* <DEDUP_REMOVED lines=75> */
[----:B------:R-:W5:Y:S01]  /*10d10*/  LDL.LU R158, [R1+0x1cc] ;  /* 0x0001cc00019e7983 */ /* 0x000f620000300800 */
[----:B--2---:R-:W-:-:S03]  /*10d20*/  FMUL R3, R3, R2 ;  /* 0x0000000203037220 */ /* 0x004fc60000400000 */
[----:B------:R-:W2:Y:S01]  /*10d30*/  LDL.LU R157, [R1+0x1d0] ;  /* 0x0001d000019d7983 */ /* 0x000ea20000300800 */
[----:B------:R-:W-:-:S03]  /*10d40*/  LEA R4, P0, R6, UR4, 0x1 ;  /* 0x0000000406047c11 */ /* 0x000fc6000f8008ff */
[----:B------:R-:W2:Y:S04]  /*10d50*/  LDL.LU R156, [R1+0x1d4] ;  /* 0x0001d400019c7983 */ /* 0x000ea80000300800 */
[----:B------:R-:W2:Y:S04]  /*10d60*/  LDL.LU R155, [R1+0x1d8] ;  /* 0x0001d800019b7983 */ /* 0x000ea80000300800 */
[----:B------:R-:W2:Y:S04]  /*10d70*/  LDL.LU R154, [R1+0x1dc] ;  /* 0x0001dc00019a7983 */ /* 0x000ea80000300800 */
[----:B------:R-:W2:Y:S01]  /*10d80*/  LDL.LU R153, [R1+0x1e0] ;  /* 0x0001e00001997983 */ /* 0x000ea20000300800 */
[----:B------:R-:W-:-:S03]  /*10d90*/  LEA.HI.X R5, R6, UR5, R10, 0x1, P0 ;  /* 0x0000000506057c11 */ /* 0x000fc600080f0c0a */
[----:B------:R-:W2:Y:S01]  /*10da0*/  LDL.LU R152, [R1+0x1e4] ;  /* 0x0001e40001987983 */ /* 0x000ea20000300800 */
[----:B------:R-:W-:-:S03]  /*10db0*/  F2FP.BF16.F32.PACK_AB R3, RZ, R3 ;  /* 0x00000003ff03723e */ /* 0x000fc600000010ff */
[----:B------:R-:W2:Y:S04]  /*10dc0*/  LDL.LU R23, [R1+0x1e8] ;  /* 0x0001e80001177983 */ /* 0x000ea80000300800 */
[----:B------:R-:W2:Y:S04]  /*10dd0*/  LDL.LU R22, [R1+0x1ec] ;  /* 0x0001ec0001167983 */ /* 0x000ea80000300800 */
[----:B------:R-:W2:Y:S04]  /*10de0*/  LDL.LU R21, [R1+0x1f0] ;  /* 0x0001f00001157983 */ /* 0x000ea80000300800 */
[----:B------:R-:W2:Y:S04]  /*10df0*/  LDL.LU R20, [R1+0x1f4] ;  /* 0x0001f40001147983 */ /* 0x000ea80000300800 */
[----:B------:R-:W2:Y:S04]  /*10e00*/  LDL.LU R19, [R1+0x1f8] ;  /* 0x0001f80001137983 */ /* 0x000ea80000300800 */
[----:B------:R-:W2:Y:S04]  /*10e10*/  LDL.LU R18, [R1+0x1fc] ;  /* 0x0001fc0001127983 */ /* 0x000ea80000300800 */
[----:B------:R-:W3:Y:S04]  /*10e20*/  LDL.LU R7, [R1+0x8] ;  /* 0x0000080001077983 */ /* 0x000ee80000300800 */
[----:B------:R-:W4:Y:S04]  /*10e30*/  LDL.LU R6, [R1+0xc] ;  /* 0x00000c0001067983 */ /* 0x000f280000300800 */
[----:B------:R0:W-:Y:S04]  /*10e40*/  @P1 STG.E.U16 desc[UR36][R4.64], R3 ;  /* 0x0000000304001986 */ /* 0x0001e8000c101524 */
[----:B0-----:R-:W5:Y:S01]  /*10e50*/  LDL.LU R3, [R1+0x4] ;  /* 0x0000040001037983 */ /* 0x001f620000300800 */
[----:B------:R-:W-:Y:S01]  /*10e60*/  ISETP.GT.AND P0, PT, R0, 0x1, P3 ;  /* 0x000000010000780c */ /* 0x000fe20001f04270 */
[----:B------:R-:W-:Y:S01]  /*10e70*/  USHF.L.U32 UR5, UR8, 0x4, URZ ;  /* 0x0000000408057899 */ /* 0x000fe2000800063f */
[----:B------:R-:W-:Y:S01]  /*10e80*/  ISETP.GT.AND P2, PT, R17, 0x8, PT ;  /* 0x000000081100780c */ /* 0x000fe20003f44270 */
[----:B------:R-:W-:Y:S01]  /*10e90*/  USHF.L.U64.HI UR4, UR8, 0x4, UR9 ;  /* 0x0000000408047899 */ /* 0x000fe20008010209 */
[----:B---3--:R-:W-:-:S05]  /*10ea0*/  FMUL R7, R7, R2 ;  /* 0x0000000207077220 */ /* 0x008fca0000400000 */
[----:B------:R-:W-:-:S04]  /*10eb0*/  F2FP.BF16.F32.PACK_AB R7, RZ, R7 ;  /* 0x00000007ff07723e */ /* 0x000fc800000010ff */
[----:B------:R-:W-:Y:S01]  /*10ec0*/  PRMT R8, R7, 0x7610, R8 ;  /* 0x0000761007087816 */ /* 0x000fe20000000008 */
[----:B-----5:R-:W-:-:S05]  /*10ed0*/  FMUL R3, R3, R2 ;  /* 0x0000000203037220 */ /* 0x020fca0000400000 */
[----:B------:R-:W-:-:S05]  /*10ee0*/  F2FP.BF16.F32.PACK_AB R3, RZ, R3 ;  /* 0x00000003ff03723e */ /* 0x000fca00000010ff */
[----:B------:R4:W-:Y:S01]  /*10ef0*/  @P0 STG.E.U16 desc[UR36][R4.64+0x2], R3 ;  /* 0x0000020304000986 */ /* 0x0009e2000c101524 */
[----:B------:R-:W-:Y:S01]  /*10f00*/  ISETP.GT.AND P0, PT, R0, RZ, P2 ;  /* 0x000000ff0000720c */ /* 0x000fe20001704270 */
[----:B----4-:R-:W-:Y:S01]  /*10f10*/  FMUL R3, R6, R2 ;  /* 0x0000000206037220 */ /* 0x010fe20000400000 */
[----:B------:R-:W-:-:S04]  /*10f20*/  IADD3 R6, P1, R4, UR5, RZ ;  /* 0x0000000504067c10 */ /* 0x000fc8000ff3e0ff */
[----:B------:R-:W-:Y:S02]  /*10f30*/  IADD3.X R7, R5, UR4, RZ, P1, !PT ;  /* 0x0000000405077c10 */ /* 0x000fe40008ffe4ff */
[----:B------:R-:W-:-:S05]  /*10f40*/  F2FP.BF16.F32.PACK_AB R3, RZ, R3 ;  /* 0x00000003ff03723e */ /* 0x000fca00000010ff */
[----:B------:R0:W-:Y:S01]  /*10f50*/  @P0 STG.E.U16 desc[UR36][R6.64], R8 ;  /* 0x0000000806000986 */ /* 0x0001e2000c101524 */
[----:B------:R-:W-:-:S03]  /*10f60*/  ISETP.GT.AND P0, PT, R0, 0x1, P2 ;  /* 0x000000010000780c */ /* 0x000fc60001704270 */
[----:B0-----:R-:W3:Y:S10]  /*10f70*/  LDL.LU R8, [R1+0x50] ;  /* 0x0000500001087983 */ /* 0x001ef40000300800 */
[----:B------:R0:W-:Y:S04]  /*10f80*/  @P0 STG.E.U16 desc[UR36][R6.64+0x2], R3 ;  /* 0x0000020306000986 */ /* 0x0001e8000c101524 */
[----:B0-----:R-:W4:Y:S01]  /*10f90*/  LDL.LU R3, [R1+0x10] ;  /* 0x0000100001037983 */ /* 0x001f220000300800 */
[----:B------:R-:W-:Y:S01]  /*10fa0*/  ISETP.GT.AND P0, PT, R0, 0x8, P3 ;  /* 0x000000080000780c */ /* 0x000fe20001f04270 */
[----:B----4-:R-:W-:-:S05]  /*10fb0*/  FMUL R3, R3, R2 ;  /* 0x0000000203037220 */ /* 0x010fca0000400000 */
[----:B------:R-:W-:-:S07]  /*10fc0*/  F2FP.BF16.F32.PACK_AB R3, RZ, R3 ;  /* 0x00000003ff03723e */ /* 0x000fce00000010ff */
        /* <DEDUP_REMOVED lines=73> */
[----:B---3--:R-:W-:-:S05]  /*11460*/  FMUL R8, R8, R2 ;  /* 0x0000000208087220 */ /* 0x008fca0000400000 */
[----:B------:R-:W-:Y:S01]  /*11470*/  F2FP.BF16.F32.PACK_AB R8, RZ, R8 ;  /* 0x00000008ff08723e */ /* 0x000fe200000010ff */
[----:B----4-:R-:W-:-:S05]  /*11480*/  FMUL R3, R3, R2 ;  /* 0x0000000203037220 */ /* 0x010fca0000400000 */
[----:B------:R-:W-:-:S05]  /*11490*/  F2FP.BF16.F32.PACK_AB R3, RZ, R3 ;  /* 0x00000003ff03723e */ /* 0x000fca00000010ff */
[----:B------:R0:W-:Y:S01]  /*114a0*/  @P0 STG.E.U16 desc[UR36][R6.64+0x42], R3 ;  /* 0x0000420306000986 */ /* 0x0001e2000c101524 */
[----:B------:R-:W-:-:S03]  /*114b0*/  ISETP.GT.AND P0, PT, R0, 0x28, P3 ;  /* 0x000000280000780c */ /* 0x000fc60001f04270 */
[----:B0-----:R-:W3:Y:S01]  /*114c0*/  LDL.LU R3, [R1+0x54] ;  /* 0x0000540001037983 */ /* 0x001ee20000300800 */
[----:B------:R-:W-:-:S09]  /*114d0*/  ISETP.GT.AND P1, PT, R0, 0x29, P3 ;  /* 0x000000290000780c */ /* 0x000fd20001f24270 */
[----:B------:R0:W-:Y:S04]  /*114e0*/  @P0 STG.E.U16 desc[UR36][R4.64+0x50], R8 ;  /* 0x0000500804000986 */ /* 0x0001e8000c101524 */
[----:B0-----:R-:W4:Y:S01]  /*114f0*/  LDL.LU R8, [R1+0x58] ;  /* 0x0000580001087983 */ /* 0x001f220000300800 */
[----:B---3--:R-:W-:-:S05]  /*11500*/  FMUL R3, R3, R2 ;  /* 0x0000000203037220 */ /* 0x008fca0000400000 */
[----:B------:R-:W-:-:S05]  /*11510*/  F2FP.BF16.F32.PACK_AB R3, RZ, R3 ;  /* 0x00000003ff03723e */ /* 0x000fca00000010ff */
[----:B------:R0:W-:Y:S01]  /*11520*/  @P1 STG.E.U16 desc[UR36][R4.64+0x52], R3 ;  /* 0x0000520304001986 */ /* 0x0001e2000c101524 */
[----:B----4-:R-:W-:-:S05]  /*11530*/  FMUL R8, R8, R2 ;  /* 0x0000000208087220 */ /* 0x010fca0000400000 */
[----:B------:R-:W-:Y:S01]  /*11540*/  F2FP.BF16.F32.PACK_AB R8, RZ, R8 ;  /* 0x00000008ff08723e */ /* 0x000fe200000010ff */
[----:B0-----:R-:W3:Y:S03]  /*11550*/  LDL.LU R3, [R1+0x5c] ;  /* 0x00005c0001037983 */ /* 0x001ee60000300800 */
[----:B------:R-:W-:Y:S02]  /*11560*/  PRMT R10, R8, 0x7610, R10 ;  /* 0x00007610080a7816 */ /* 0x000fe4000000000a */
[----:B------:R-:W4:Y:S01]  /*11570*/  LDL.LU R8, [R1+0x64] ;  /* 0x0000640001087983 */ /* 0x000f220000300800 */
[C---:B------:R-:W-:Y:S02]  /*11580*/  ISETP.GT.AND P1, PT, R0.reuse, 0x28, P2 ;  /* 0x000000280000780c */ /* 0x040fe40001724270 */
[C---:B------:R-:W-:Y:S02]  /*11590*/  ISETP.GT.AND P4, PT, R0.reuse, 0x29, P2 ;  /* 0x000000290000780c */ /* 0x040fe40001784270 */
[C---:B------:R-:W-:Y:S01]  /*115a0*/  ISETP.GT.AND P5, PT, R0.reuse, 0x30, P3 ;  /* 0x000000300000780c */ /* 0x040fe20001fa4270 */
[----:B------:R-:W-:Y:S01]  /*115b0*/  FMUL R9, R9, R2 ;  /* 0x0000000209097220 */ /* 0x000fe20000400000 */
[----:B------:R-:W-:-:S04]  /*115c0*/  ISETP.GT.AND P0, PT, R0, 0x31, P3 ;  /* 0x000000310000780c */ /* 0x000fc80001f04270 */
[----:B------:R-:W-:-:S03]  /*115d0*/  F2FP.BF16.F32.PACK_AB R9, RZ, R9 ;  /* 0x00000009ff09723e */ /* 0x000fc600000010ff */
[----:B------:R0:W-:Y:S04]  /*115e0*/  @P1 STG.E.U16 desc[UR36][R6.64+0x50], R10 ;  /* 0x0000500a06001986 */ /* 0x0001e8000c101524 */
[----:B0-----:R-:W5:Y:S01]  /*115f0*/  LDL.LU R10, [R1+0x74] ;  /* 0x00007400010a7983 */ /* 0x001f620000300800 */
[----:B---3--:R-:W-:-:S05]  /*11600*/  FMUL R3, R3, R2 ;  /* 0x0000000203037220 */ /* 0x008fca0000400000 */
[----:B------:R-:W-:Y:S01]  /*11610*/  F2FP.BF16.F32.PACK_AB R3, RZ, R3 ;  /* 0x00000003ff03723e */ /* 0x000fe200000010ff */
[----:B----4-:R-:W-:-:S04]  /*11620*/  FMUL R8, R8, R2 ;  /* 0x0000000208087220 */ /* 0x010fc80000400000 */
[----:B------:R0:W-:Y:S04]  /*11630*/  @P4 STG.E.U16 desc[UR36][R6.64+0x52], R3 ;  /* 0x0000520306004986 */ /* 0x0001e8000c101524 */
[----:B------:R1:W-:Y:S01]  /*11640*/  @P5 STG.E.U16 desc[UR36][R4.64+0x60], R9 ;  /* 0x0000600904005986 */ /* 0x0003e2000c101524 */
[----:B0-----:R-:W-:-:S03]  /*11650*/  F2FP.BF16.F32.PACK_AB R3, RZ, R8 ;  /* 0x00000008ff03723e */ /* 0x001fc600000010ff */
[----:B------:R-:W3:Y:S01]  /*11660*/  LDL.LU R8, [R1+0x68] ;  /* 0x0000680001087983 */ /* 0x000ee20000300800 */
[----:B-1----:R-:W-:-:S03]  /*11670*/  PRMT R9, R3, 0x7610, R9 ;  /* 0x0000761003097816 */ /* 0x002fc60000000009 */
[----:B------:R-:W4:Y:S04]  /*11680*/  LDL.LU R3, [R1+0x6c] ;  /* 0x00006c0001037983 */ /* 0x000f280000300800 */
[----:B------:R0:W-:Y:S04]  /*11690*/  @P0 STG.E.U16 desc[UR36][R4.64+0x62], R9 ;  /* 0x0000620904000986 */ /* 0x0001e8000c101524 */
[----:B0-----:R-:W2:Y:S01]  /*116a0*/  LDL.LU R9, [R1+0x70] ;  /* 0x0000700001097983 */ /* 0x001ea20000300800 */
[----:B------:R-:W-:Y:S01]  /*116b0*/  ISETP.GT.AND P1, PT, R0, 0x30, P2 ;  /* 0x000000300000780c */ /* 0x000fe20001724270 */
[----:B---3--:R-:W-:-:S05]  /*116c0*/  FMUL R8, R8, R2 ;  /* 0x0000000208087220 */ /* 0x008fca0000400000 */
[----:B------:R-:W-:-:S07]  /*116d0*/  F2FP.BF16.F32.PACK_AB R8, RZ, R8 ;  /* 0x00000008ff08723e */ /* 0x000fce00000010ff */
[----:B------:R0:W-:Y:S01]  /*116e0*/  @P1 STG.E.U16 desc[UR36][R6.64+0x60], R8 ;  /* 0x0000600806001986 */ /* 0x0001e2000c101524 */
[----:B--2---:R-:W-:-:S05]  /*116f0*/  FMUL R9, R9, R2 ;  /* 0x0000000209097220 */ /* 0x004fca0000400000 */
[----:B0-----:R-:W-:-:S04]  /*11700*/  F2FP.BF16.F32.PACK_AB R8, RZ, R9 ;  /* 0x00000009ff08723e */ /* 0x001fc800000010ff */
[----:B------:R-:W-:Y:S02]  /*11710*/  PRMT R9, R8, 0x7610, R9 ;  /* 0x0000761008097816 */ /* 0x000fe40000000009 */
[----:B------:R-:W2:Y:S01]  /*11720*/  LDL.LU R8, [R1+0x78] ;  /* 0x0000780001087983 */ /* 0x000ea20000300800 */
[----:B------:R-:W-:Y:S01]  /*11730*/  ISETP.GT.AND P4, PT, R0, 0x31, P2 ;  /* 0x000000310000780c */ /* 0x000fe20001784270 */
[-C--:B----4-:R-:W-:Y:S01]  /*11740*/  FMUL R3, R3, R2.reuse ;  /* 0x0000000203037220 */ /* 0x090fe20000400000 */
[----:B-----5:R-:W-:Y:S01]  /*11750*/  FMUL R10, R10, R2 ;  /* 0x000000020a0a7220 */ /* 0x020fe20000400000 */
[----:B------:R-:W-:-:S03]  /*11760*/  ISETP.GT.AND P5, PT, R0, 0x38, P3 ;  /* 0x000000380000780c */ /* 0x000fc60001fa4270 */
[----:B------:R-:W-:Y:S02]  /*11770*/  F2FP.BF16.F32.PACK_AB R3, RZ, R3 ;  /* 0x00000003ff03723e */ /* 0x000fe400000010ff */
[----:B------:R-:W-:-:S05]  /*11780*/  ISETP.GT.AND P6, PT, R0, 0x39, P3 ;  /* 0x000000390000780c */ /* 0x000fca0001fc4270 */
[----:B------:R0:W-:Y:S04]  /*11790*/  @P4 STG.E.U16 desc[UR36][R6.64+0x62], R3 ;  /* 0x0000620306004986 */ /* 0x0001e8000c101524 */
[----:B------:R1:W-:Y:S01]  /*117a0*/  @P5 STG.E.U16 desc[UR36][R4.64+0x70], R9 ;  /* 0x0000700904005986 */ /* 0x0003e2000c101524 */
[----:B0-----:R-:W-:-:S04]  /*117b0*/  F2FP.BF16.F32.PACK_AB R3, RZ, R10 ;  /* 0x0000000aff03723e */ /* 0x001fc800000010ff */
[----:B------:R-:W-:Y:S01]  /*117c0*/  PRMT R10, R3, 0x7610, R10 ;  /* 0x00007610030a7816 */ /* 0x000fe2000000000a */
[----:B-1----:R-:W3:Y:S04]  /*117d0*/  LDL.LU R9, [R1+0x7c] ;  /* 0x00007c0001097983 */ /* 0x002ee80000300800 */
[----:B------:R0:W-:Y:S01]  /*117e0*/  @P6 STG.E.U16 desc[UR36][R4.64+0x72], R10 ;  /* 0x0000720a04006986 */ /* 0x0001e2000c101524 */
[----:B--2---:R-:W-:-:S05]  /*117f0*/  FMUL R8, R8, R2 ;  /* 0x0000000208087220 */ /* 0x004fca0000400000 */
[----:B------:R-:W-:Y:S02]  /*11800*/  F2FP.BF16.F32.PACK_AB R3, RZ, R8 ;  /* 0x00000008ff03723e */ /* 0x000fe400000010ff */
[----:B------:R-:W2:Y:S02]  /*11810*/  LDL.LU R8, [R1+0x80] ;  /* 0x0000800001087983 */ /* 0x000ea40000300800 */
[----:B0-----:R-:W-:Y:S02]  /*11820*/  PRMT R10, R3, 0x7610, R10 ;  /* 0x00007610030a7816 */ /* 0x001fe4000000000a */
[----:B------:R-:W4:Y:S01]  /*11830*/  LDL.LU R3, [R1+0x84] ;  /* 0x0000840001037983 */ /* 0x000f220000300800 */
[----:B------:R-:W-:-:S13]  /*11840*/  ISETP.GT.AND P0, PT, R0, 0x38, P2 ;  /* 0x000000380000780c */ /* 0x000fda0001704270 */
[----:B------:R0:W-:Y:S01]  /*11850*/  @P0 STG.E.U16 desc[UR36][R6.64+0x70], R10 ;  /* 0x0000700a06000986 */ /* 0x0001e2000c101524 */
[-C--:B--2---:R-:W-:Y:S01]  /*11860*/  FMUL R8, R8, R2.reuse ;  /* 0x0000000208087220 */ /* 0x084fe20000400000 */
[----:B----4-:R-:W-:-:S04]  /*11870*/  FMUL R3, R3, R2 ;  /* 0x0000000203037220 */ /* 0x010fc80000400000 */
[----:B0-----:R-:W-:Y:S02]  /*11880*/  F2FP.BF16.F32.PACK_AB R10, RZ, R8 ;  /* 0x00000008ff0a723e */ /* 0x001fe400000010ff */
[----:B------:R-:W-:Y:S02]  /*11890*/  F2FP.BF16.F32.PACK_AB R8, RZ, R3 ;  /* 0x00000003ff08723e */ /* 0x000fe400000010ff */
[----:B------:R-:W2:Y:S01]  /*118a0*/  LDL.LU R3, [R1+0x88] ;  /* 0x0000880001037983 */ /* 0x000ea20000300800 */
[----:B------:R-:W-:Y:S01]  /*118b0*/  ISETP.GT.AND P1, PT, R0, 0x39, P2 ;  /* 0x000000390000780c */ /* 0x000fe20001724270 */
[----:B---3--:R-:W-:-:S05]  /*118c0*/  FMUL R9, R9, R2 ;  /* 0x0000000209097220 */ /* 0x008fca0000400000 */
[----:B------:R-:W-:-:S07]  /*118d0*/  F2FP.BF16.F32.PACK_AB R9, RZ, R9 ;  /* 0x00000009ff09723e */ /* 0x000fce00000010ff */
[----:B------:R0:W-:Y:S04]  /*118e0*/  @P1 STG.E.U16 desc[UR36][R6.64+0x72], R9 ;  /* 0x0000720906001986 */ /* 0x0001e8000c101524 */
[----:B0-----:R-:W3:Y:S01]  /*118f0*/  LDL.LU R9, [R1+0x94] ;  /* 0x0000940001097983 */ /* 0x001ee20000300800 */
[----:B--2---:R-:W-:-:S05]  /*11900*/  FMUL R3, R3, R2 ;  /* 0x0000000203037220 */ /* 0x004fca0000400000 */
[----:B------:R-:W-:-:S04]  /*11910*/  F2FP.BF16.F32.PACK_AB R3, RZ, R3 ;  /* 0x00000003ff03723e */ /* 0x000fc800000010ff */
[----:B------:R-:W-:Y:S02]  /*11920*/  PRMT R12, R3, 0x7610, R12 ;  /* 0x00007610030c7816 */ /* 0x000fe4000000000c */
[----:B------:R-:W2:Y:S01]  /*11930*/  LDL.LU R3, [R1+0x90] ;  /* 0x0000900001037983 */ /* 0x000ea20000300800 */
[----:B------:R-:W-:-:S13]  /*11940*/  ISETP.GT.AND P4, PT, R0, 0x40, P3 ;  /* 0x000000400000780c */ /* 0x000fda0001f84270 */
[----:B------:R0:W-:Y:S01]  /*11950*/  @P4 STG.E.U16 desc[UR36][R4.64+0x80], R10 ;  /* 0x0000800a04004986 */ /* 0x0001e2000c101524 */
[----:B--2---:R-:W-:-:S05]  /*11960*/  FMUL R3, R3, R2 ;  /* 0x0000000203037220 */ /* 0x004fca0000400000 */
[----:B0-----:R-:W-:Y:S02]  /*11970*/  F2FP.BF16.F32.PACK_AB R10, RZ, R3 ;  /* 0x00000003ff0a723e */ /* 0x001fe400000010ff */
[----:B------:R-:W2:Y:S01]  /*11980*/  LDL.LU R3, [R1+0x98] ;  /* 0x0000980001037983 */ /* 0x000ea20000300800 */
[C---:B------:R-:W-:Y:S02]  /*11990*/  ISETP.GT.AND P5, PT, R0.reuse, 0x41, P3 ;  /* 0x000000410000780c */ /* 0x040fe40001fa4270 */
[C---:B------:R-:W-:Y:S01]  /*119a0*/  ISETP.GT.AND P0, PT, R0.reuse, 0x40, P2 ;  /* 0x000000400000780c */ /* 0x040fe20001704270 */
[-C--:B---3--:R-:W-:Y:S01]  /*119b0*/  FMUL R9, R9, R2.reuse ;  /* 0x0000000209097220 */ /* 0x088fe20000400000 */
[C---:B------:R-:W-:Y:S01]  /*119c0*/  ISETP.GT.AND P1, PT, R0.reuse, 0x41, P2 ;  /* 0x000000410000780c */ /* 0x040fe20001724270 */
[----:B------:R-:W-:Y:S01]  /*119d0*/  FMUL R11, R11, R2 ;  /* 0x000000020b0b7220 */ /* 0x000fe20000400000 */
[----:B------:R-:W-:Y:S02]  /*119e0*/  ISETP.GT.AND P4, PT, R0, 0x48, P3 ;  /* 0x000000480000780c */ /* 0x000fe40001f84270 */
[----:B------:R-:W-:-:S05]  /*119f0*/  F2FP.BF16.F32.PACK_AB R9, RZ, R9 ;  /* 0x00000009ff09723e */ /* 0x000fca00000010ff */
[----:B------:R0:W-:Y:S01]  /*11a00*/  @P5 STG.E.U16 desc[UR36][R4.64+0x82], R8 ;  /* 0x0000820804005986 */ /* 0x0001e2000c101524 */
[----:B------:R-:W-:-:S03]  /*11a10*/  ISETP.GT.AND P5, PT, R0, 0x49, P3 ;  /* 0x000000490000780c */ /* 0x000fc60001fa4270 */
[----:B------:R1:W-:Y:S01]  /*11a20*/  @P0 STG.E.U16 desc[UR36][R6.64+0x80], R12 ;  /* 0x0000800c06000986 */ /* 0x0003e2000c101524 */
[----:B------:R-:W-:Y:S02]  /*11a30*/  ISETP.GT.AND P0, PT, R0, 0x48, P2 ;  /* 0x000000480000780c */ /* 0x000fe40001704270 */
[----:B------:R-:W-:Y:S02]  /*11a40*/  F2FP.BF16.F32.PACK_AB R11, RZ, R11 ;  /* 0x0000000bff0b723e */ /* 0x000fe400000010ff */
[----:B0-----:R-:W-:-:S03]  /*11a50*/  PRMT R8, R10, 0x7610, R8 ;  /* 0x000076100a087816 */ /* 0x001fc60000000008 */
[----:B------:R-:W-:Y:S01]  /*11a60*/  @P1 STG.E.U16 desc[UR36][R6.64+0x82], R11 ;  /* 0x0000820b06001986 */ /* 0x000fe2000c101524 */
[----:B-1----:R-:W-:Y:S02]  /*11a70*/  PRMT R12, R9, 0x7610, R12 ;  /* 0x00007610090c7816 */ /* 0x002fe4000000000c */
[C---:B------:R-:W-:Y:S01]  /*11a80*/  ISETP.GT.AND P1, PT, R0.reuse, 0x49, P2 ;  /* 0x000000490000780c */ /* 0x040fe20001724270 */
[----:B------:R0:W-:Y:S01]  /*11a90*/  @P4 STG.E.U16 desc[UR36][R4.64+0x90], R8 ;  /* 0x0000900804004986 */ /* 0x0001e2000c101524 */
[----:B------:R-:W-:-:S03]  /*11aa0*/  ISETP.GT.AND P4, PT, R0, 0x50, P3 ;  /* 0x000000500000780c */ /* 0x000fc60001f84270 */
[----:B------:R1:W-:Y:S01]  /*11ab0*/  @P5 STG.E.U16 desc[UR36][R4.64+0x92], R12 ;  /* 0x0000920c04005986 */ /* 0x0003e2000c101524 */
[----:B0-----:R-:W-:Y:S01]  /*11ac0*/  FMUL R8, R233, R2 ;  /* 0x00000002e9087220 */ /* 0x001fe20000400000 */
[----:B------:R-:W-:-:S04]  /*11ad0*/  ISETP.GT.AND P5, PT, R0, 0x51, P3 ;  /* 0x000000510000780c */ /* 0x000fc80001fa4270 */
[----:B------:R-:W-:-:S04]  /*11ae0*/  F2FP.BF16.F32.PACK_AB R8, RZ, R8 ;  /* 0x00000008ff08723e */ /* 0x000fc800000010ff */
[----:B-1----:R-:W-:Y:S02]  /*11af0*/  PRMT R12, R8, 0x7610, R12 ;  /* 0x00007610080c7816 */ /* 0x002fe4000000000c */
[----:B------:R-:W-:Y:S01]  /*11b00*/  ISETP.GT.AND P6, PT, R0, 0x71, P3 ;  /* 0x000000710000780c */ /* 0x000fe20001fc4270 */
[----:B--2---:R-:W-:-:S05]  /*11b10*/  FMUL R3, R3, R2 ;  /* 0x0000000203037220 */ /* 0x004fca0000400000 */
[----:B------:R-:W-:Y:S01]  /*11b20*/  F2FP.BF16.F32.PACK_AB R10, RZ, R3 ;  /* 0x00000003ff0a723e */ /* 0x000fe200000010ff */
[----:B------:R-:W-:-:S05]  /*11b30*/  FMUL R3, R235, R2 ;  /* 0x00000002eb037220 */ /* 0x000fca0000400000 */
[----:B------:R-:W-:Y:S01]  /*11b40*/  F2FP.BF16.F32.PACK_AB R9, RZ, R3 ;  /* 0x00000003ff09723e */ /* 0x000fe200000010ff */
[-C--:B------:R-:W-:Y:S01]  /*11b50*/  FMUL R3, R234, R2.reuse ;  /* 0x00000002ea037220 */ /* 0x080fe20000400000 */
[----:B------:R0:W-:Y:S04]  /*11b60*/  @P0 STG.E.U16 desc[UR36][R6.64+0x90], R10 ;  /* 0x0000900a06000986 */ /* 0x0001e8000c101524 */
[----:B------:R-:W-:Y:S02]  /*11b70*/  F2FP.BF16.F32.PACK_AB R3, RZ, R3 ;  /* 0x00000003ff03723e */ /* 0x000fe400000010ff */
[----:B------:R-:W-:Y:S01]  /*11b80*/  PRMT R11, R9, 0x7610, R11 ;  /* 0x00007610090b7816 */ /* 0x000fe2000000000b */
[-C--:B------:R-:W-:Y:S01]  /*11b90*/  FMUL R9, R232, R2.reuse ;  /* 0x00000002e8097220 */ /* 0x080fe20000400000 */
[----:B0-----:R-:W-:Y:S01]  /*11ba0*/  PRMT R10, R3, 0x7610, R10 ;  /* 0x00007610030a7816 */ /* 0x001fe2000000000a */
[----:B------:R-:W-:-:S02]  /*11bb0*/  FMUL R3, R231, R2 ;  /* 0x00000002e7037220 */ /* 0x000fc40000400000 */
[----:B------:R0:W-:Y:S01]  /*11bc0*/  @P1 STG.E.U16 desc[UR36][R6.64+0x92], R11 ;  /* 0x0000920b06001986 */ /* 0x0001e2000c101524 */
[----:B------:R-:W-:Y:S02]  /*11bd0*/  ISETP.GT.AND P1, PT, R0, 0x50, P2 ;  /* 0x000000500000780c */ /* 0x000fe40001724270 */
[----:B------:R-:W-:Y:S02]  /*11be0*/  F2FP.BF16.F32.PACK_AB R9, RZ, R9 ;  /* 0x00000009ff09723e */ /* 0x000fe400000010ff */
[----:B------:R-:W-:Y:S01]  /*11bf0*/  F2FP.BF16.F32.PACK_AB R8, RZ, R3 ;  /* 0x00000003ff08723e */ /* 0x000fe200000010ff */
[----:B------:R-:W-:Y:S01]  /*11c00*/  FMUL R3, R230, R2 ;  /* 0x00000002e6037220 */ /* 0x000fe20000400000 */
[C---:B------:R-:W-:Y:S01]  /*11c10*/  ISETP.GT.AND P0, PT, R0.reuse, 0x51, P2 ;  /* 0x000000510000780c */ /* 0x040fe20001704270 */
[----:B------:R1:W-:Y:S01]  /*11c20*/  @P4 STG.E.U16 desc[UR36][R4.64+0xa0], R10 ;  /* 0x0000a00a04004986 */ /* 0x0003e2000c101524 */
[----:B------:R-:W-:Y:S02]  /*11c30*/  ISETP.GT.AND P4, PT, R0, 0x58, P3 ;  /* 0x000000580000780c */ /* 0x000fe40001f84270 */
[----:B0-----:R-:W-:-:S02]  /*11c40*/  PRMT R11, R9, 0x7610, R11 ;  /* 0x00007610090b7816 */ /* 0x001fc4000000000b */
[----:B------:R-:W-:Y:S01]  /*11c50*/  F2FP.BF16.F32.PACK_AB R9, RZ, R3 ;  /* 0x00000003ff09723e */ /* 0x000fe200000010ff */
[-C--:B------:R-:W-:Y:S01]  /*11c60*/  FMUL R3, R228, R2.reuse ;  /* 0x00000002e4037220 */ /* 0x080fe20000400000 */
[----:B------:R-:W-:Y:S01]  /*11c70*/  PRMT R13, R8, 0x7610, R13 ;  /* 0x00007610080d7816 */ /* 0x000fe2000000000d */
[----:B------:R-:W-:Y:S01]  /*11c80*/  FMUL R8, R229, R2 ;  /* 0x00000002e5087220 */ /* 0x000fe20000400000 */
[----:B------:R-:W-:Y:S01]  /*11c90*/  @P5 STG.E.U16 desc[UR36][R4.64+0xa2], R12 ;  /* 0x0000a20c04005986 */ /* 0x000fe2000c101524 */
[----:B------:R-:W-:Y:S02]  /*11ca0*/  ISETP.GT.AND P5, PT, R0, 0x59, P3 ;  /* 0x000000590000780c */ /* 0x000fe40001fa4270 */
[----:B------:R-:W-:Y:S01]  /*11cb0*/  F2FP.BF16.F32.PACK_AB R3, RZ, R3 ;  /* 0x00000003ff03723e */ /* 0x000fe200000010ff */
[----:B------:R0:W-:Y:S01]  /*11cc0*/  @P1 STG.E.U16 desc[UR36][R6.64+0xa0], R11 ;  /* 0x0000a00b06001986 */ /* 0x0001e2000c101524 */
[----:B-1----:R-:W-:Y:S01]  /*11cd0*/  F2FP.BF16.F32.PACK_AB R10, RZ, R8 ;  /* 0x00000008ff0a723e */ /* 0x002fe200000010ff */
[----:B------:R-:W-:-:S02]  /*11ce0*/  FMUL R8, R227, R2 ;  /* 0x00000002e3087220 */ /* 0x000fc40000400000 */
[----:B------:R-:W-:Y:S01]  /*11cf0*/  @P0 STG.E.U16 desc[UR36][R6.64+0xa2], R13 ;  /* 0x0000a20d06000986 */ /* 0x000fe2000c101524 */
[C---:B------:R-:W-:Y:S02]  /*11d00*/  ISETP.GT.AND P0, PT, R0.reuse, 0x58, P2 ;  /* 0x000000580000780c */ /* 0x040fe40001704270 */
[C---:B------:R-:W-:Y:S01]  /*11d10*/  ISETP.GT.AND P1, PT, R0.reuse, 0x59, P2 ;  /* 0x000000590000780c */ /* 0x040fe20001724270 */
[----:B------:R1:W-:Y:S01]  /*11d20*/  @P4 STG.E.U16 desc[UR36][R4.64+0xb0], R9 ;  /* 0x0000b00904004986 */ /* 0x0003e2000c101524 */
[----:B------:R-:W-:Y:S02]  /*11d30*/  ISETP.GT.AND P4, PT, R0, 0x60, P3 ;  /* 0x000000600000780c */ /* 0x000fe40001f84270 */
[----:B0-----:R-:W-:Y:S01]  /*11d40*/  PRMT R11, R3, 0x7610, R11 ;  /* 0x00007610030b7816 */ /* 0x001fe2000000000b */
[----:B------:R-:W-:Y:S01]  /*11d50*/  FMUL R3, R226, R2 ;  /* 0x00000002e2037220 */ /* 0x000fe20000400000 */
[----:B------:R-:W-:Y:S01]  /*11d60*/  F2FP.BF16.F32.PACK_AB R8, RZ, R8 ;  /* 0x00000008ff08723e */ /* 0x000fe200000010ff */
[----:B------:R0:W-:Y:S03]  /*11d70*/  @P5 STG.E.U16 desc[UR36][R4.64+0xb2], R10 ;  /* 0x0000b20a04005986 */ /* 0x0001e6000c101524 */
[----:B-1----:R-:W-:Y:S01]  /*11d80*/  F2FP.BF16.F32.PACK_AB R9, RZ, R3 ;  /* 0x00000003ff09723e */ /* 0x002fe200000010ff */
[-C--:B------:R-:W-:Y:S01]  /*11d90*/  FMUL R3, R225, R2.reuse ;  /* 0x00000002e1037220 */ /* 0x080fe20000400000 */
[----:B------:R-:W-:Y:S01]  /*11da0*/  PRMT R12, R8, 0x7610, R12 ;  /* 0x00007610080c7816 */ /* 0x000fe2000000000c */
[----:B------:R-:W-:Y:S01]  /*11db0*/  FMUL R8, R224, R2 ;  /* 0x00000002e0087220 */ /* 0x000fe20000400000 */
[----:B------:R1:W-:Y:S01]  /*11dc0*/  @P0 STG.E.U16 desc[UR36][R6.64+0xb0], R11 ;  /* 0x0000b00b06000986 */ /* 0x0003e2000c101524 */
[----:B0-----:R-:W-:-:S02]  /*11dd0*/  PRMT R10, R9, 0x7610, R10 ;  /* 0x00007610090a7816 */ /* 0x001fc4000000000a */
[----:B------:R-:W-:Y:S01]  /*11de0*/  F2FP.BF16.F32.PACK_AB R3, RZ, R3 ;  /* 0x00000003ff03723e */ /* 0x000fe200000010ff */
[----:B------:R0:W-:Y:S01]  /*11df0*/  @P1 STG.E.U16 desc[UR36][R6.64+0xb2], R12 ;  /* 0x0000b20c06001986 */ /* 0x0001e2000c101524 */
[C---:B------:R-:W-:Y:S01]  /*11e00*/  ISETP.GT.AND P5, PT, R0.reuse, 0x61, P3 ;  /* 0x000000610000780c */ /* 0x040fe20001fa4270 */
[-C--:B------:R-:W-:Y:S01]  /*11e10*/  FMUL R9, R223, R2.reuse ;  /* 0x00000002df097220 */ /* 0x080fe20000400000 */
[C---:B------:R-:W-:Y:S01]  /*11e20*/  ISETP.GT.AND P1, PT, R0.reuse, 0x60, P2 ;  /* 0x000000600000780c */ /* 0x040fe20001724270 */
[----:B------:R-:W-:Y:S01]  /*11e30*/  @P4 STG.E.U16 desc[UR36][R4.64+0xc0], R10 ;  /* 0x0000c00a04004986 */ /* 0x000fe2000c101524 */
[----:B------:R-:W-:Y:S02]  /*11e40*/  ISETP.GT.AND P4, PT, R0, 0x61, P2 ;  /* 0x000000610000780c */ /* 0x000fe40001784270 */
[----:B-1----:R-:W-:Y:S01]  /*11e50*/  PRMT R11, R3, 0x7610, R11 ;  /* 0x00007610030b7816 */ /* 0x002fe2000000000b */
[----:B------:R-:W-:Y:S01]  /*11e60*/  FMUL R3, R222, R2 ;  /* 0x00000002de037220 */ /* 0x000fe20000400000 */
[----:B------:R-:W-:-:S02]  /*11e70*/  F2FP.BF16.F32.PACK_AB R8, RZ, R8 ;  /* 0x00000008ff08723e */ /* 0x000fc400000010ff */
[----:B------:R-:W-:Y:S02]  /*11e80*/  F2FP.BF16.F32.PACK_AB R9, RZ, R9 ;  /* 0x00000009ff09723e */ /* 0x000fe400000010ff */
[----:B0-----:R-:W-:Y:S02]  /*11e90*/  PRMT R12, R8, 0x7610, R12 ;  /* 0x00007610080c7816 */ /* 0x001fe4000000000c */
[----:B------:R-:W-:Y:S01]  /*11ea0*/  F2FP.BF16.F32.PACK_AB R8, RZ, R3 ;  /* 0x00000003ff08723e */ /* 0x000fe200000010ff */
[-C--:B------:R-:W-:Y:S01]  /*11eb0*/  FMUL R3, R221, R2.reuse ;  /* 0x00000002dd037220 */ /* 0x080fe20000400000 */
[----:B------:R-:W-:Y:S01]  /*11ec0*/  PRMT R13, R9, 0x7610, R13 ;  /* 0x00007610090d7816 */ /* 0x000fe2000000000d */
[----:B------:R0:W-:Y:S01]  /*11ed0*/  @P5 STG.E.U16 desc[UR36][R4.64+0xc2], R11 ;  /* 0x0000c20b04005986 */ /* 0x0001e2000c101524 */
[----:B------:R-:W-:Y:S02]  /*11ee0*/  ISETP.GT.AND P0, PT, R0, 0x68, P3 ;  /* 0x000000680000780c */ /* 0x000fe40001f04270 */
[----:B------:R-:W-:Y:S01]  /*11ef0*/  F2FP.BF16.F32.PACK_AB R9, RZ, R3 ;  /* 0x00000003ff09723e */ /* 0x000fe200000010ff */
[----:B------:R1:W-:Y:S01]  /*11f00*/  @P1 STG.E.U16 desc[UR36][R6.64+0xc0], R12 ;  /* 0x0000c00c06001986 */ /* 0x0003e2000c101524 */
[----:B------:R-:W-:-:S03]  /*11f10*/  FMUL R3, R219, R2 ;  /* 0x00000002db037220 */ /* 0x000fc60000400000 */
[----:B------:R-:W-:Y:S01]  /*11f20*/  @P4 STG.E.U16 desc[UR36][R6.64+0xc2], R13 ;  /* 0x0000c20d06004986 */ /* 0x000fe2000c101524 */
[----:B------:R-:W-:Y:S02]  /*11f30*/  ISETP.GT.AND P4, PT, R0, 0x69, P3 ;  /* 0x000000690000780c */ /* 0x000fe40001f84270 */
[----:B------:R-:W-:Y:S01]  /*11f40*/  PRMT R14, R8, 0x7610, R14 ;  /* 0x00007610080e7816 */ /* 0x000fe2000000000e */
[-C--:B------:R-:W-:Y:S01]  /*11f50*/  FMUL R8, R220, R2.reuse ;  /* 0x00000002dc087220 */ /* 0x080fe20000400000 */
[----:B------:R-:W-:Y:S02]  /*11f60*/  F2FP.BF16.F32.PACK_AB R3, RZ, R3 ;  /* 0x00000003ff03723e */ /* 0x000fe400000010ff */
[----:B------:R-:W-:Y:S01]  /*11f70*/  ISETP.GT.AND P1, PT, R0, 0x68, P2 ;  /* 0x000000680000780c */ /* 0x000fe20001724270 */
[----:B------:R-:W-:Y:S01]  /*11f80*/  @P0 STG.E.U16 desc[UR36][R4.64+0xd0], R14 ;  /* 0x0000d00e04000986 */ /* 0x000fe2000c101524 */
[----:B0-----:R-:W-:Y:S01]  /*11f90*/  PRMT R11, R3, 0x7610, R11 ;  /* 0x00007610030b7816 */ /* 0x001fe2000000000b */
[----:B------:R-:W-:Y:S01]  /*11fa0*/  FMUL R3, R217, R2 ;  /* 0x00000002d9037220 */ /* 0x000fe20000400000 */
[----:B------:R-:W-:Y:S01]  /*11fb0*/  F2FP.BF16.F32.PACK_AB R10, RZ, R8 ;  /* 0x00000008ff0a723e */ /* 0x000fe200000010ff */
[----:B------:R-:W-:Y:S01]  /*11fc0*/  FMUL R8, R218, R2 ;  /* 0x00000002da087220 */ /* 0x000fe20000400000 */
[C---:B------:R-:W-:Y:S01]  /*11fd0*/  ISETP.GT.AND P0, PT, R0.reuse, 0x69, P2 ;  /* 0x000000690000780c */ /* 0x040fe20001704270 */
[----:B------:R0:W-:Y:S01]  /*11fe0*/  @P4 STG.E.U16 desc[UR36][R4.64+0xd2], R9 ;  /* 0x0000d20904004986 */ /* 0x0001e2000c101524 */
[----:B------:R-:W-:-:S02]  /*11ff0*/  ISETP.GT.AND P5, PT, R0, 0x70, P3 ;  /* 0x000000700000780c */ /* 0x000fc40001fa4270 */
[----:B------:R-:W-:-:S04]  /*12000*/  F2FP.BF16.F32.PACK_AB R8, RZ, R8 ;  /* 0x00000008ff08723e */ /* 0x000fc800000010ff */
[----:B-1----:R-:W-:Y:S02]  /*12010*/  PRMT R12, R8, 0x7610, R12 ;  /* 0x00007610080c7816 */ /* 0x002fe4000000000c */
[----:B0-----:R-:W-:Y:S01]  /*12020*/  F2FP.BF16.F32.PACK_AB R9, RZ, R3 ;  /* 0x00000003ff09723e */ /* 0x001fe200000010ff */
[-C--:B------:R-:W-:Y:S01]  /*12030*/  FMUL R3, R216, R2.reuse ;  /* 0x00000002d8037220 */ /* 0x080fe20000400000 */
[----:B------:R-:W-:Y:S01]  /*12040*/  FMUL R8, R215, R2 ;  /* 0x00000002d7087220 */ /* 0x000fe20000400000 */
[----:B------:R0:W-:Y:S03]  /*12050*/  @P1 STG.E.U16 desc[UR36][R6.64+0xd0], R10 ;  /* 0x0000d00a06001986 */ /* 0x0001e6000c101524 */
[----:B------:R-:W-:Y:S01]  /*12060*/  F2FP.BF16.F32.PACK_AB R3, RZ, R3 ;  /* 0x00000003ff03723e */ /* 0x000fe200000010ff */
[----:B------:R1:W-:Y:S01]  /*12070*/  @P0 STG.E.U16 desc[UR36][R6.64+0xd2], R11 ;  /* 0x0000d20b06000986 */ /* 0x0003e2000c101524 */
[----:B------:R-:W-:-:S02]  /*12080*/  ISETP.GT.AND P1, PT, R0, 0x70, P2 ;  /* 0x000000700000780c */ /* 0x000fc40001724270 */
[----:B------:R-:W-:Y:S01]  /*12090*/  F2FP.BF16.F32.PACK_AB R8, RZ, R8 ;  /* 0x00000008ff08723e */ /* 0x000fe200000010ff */
[----:B------:R2:W-:Y:S01]  /*120a0*/  @P5 STG.E.U16 desc[UR36][R4.64+0xe0], R12 ;  /* 0x0000e00c04005986 */ /* 0x0005e2000c101524 */
[----:B0-----:R-:W-:Y:S01]  /*120b0*/  PRMT R10, R9, 0x7610, R10 ;  /* 0x00007610090a7816 */ /* 0x001fe2000000000a */
[-C--:B------:R-:W-:Y:S01]  /*120c0*/  FMUL R9, R214, R2.reuse ;  /* 0x00000002d6097220 */ /* 0x080fe20000400000 */
[----:B-1----:R-:W-:Y:S01]  /*120d0*/  PRMT R11, R3, 0x7610, R11 ;  /* 0x00007610030b7816 */ /* 0x002fe2000000000b */
[----:B------:R-:W-:-:S03]  /*120e0*/  FMUL R3, R213, R2 ;  /* 0x00000002d5037220 */ /* 0x000fc60000400000 */
[----:B------:R-:W-:Y:S02]  /*120f0*/  F2FP.BF16.F32.PACK_AB R9, RZ, R9 ;  /* 0x00000009ff09723e */ /* 0x000fe400000010ff */
[----:B--2---:R-:W-:Y:S02]  /*12100*/  PRMT R12, R8, 0x7610, R12 ;  /* 0x00007610080c7816 */ /* 0x004fe4000000000c */
[----:B------:R-:W-:Y:S01]  /*12110*/  F2FP.BF16.F32.PACK_AB R8, RZ, R3 ;  /* 0x00000003ff08723e */ /* 0x000fe200000010ff */
[----:B------:R-:W-:Y:S01]  /*12120*/  FMUL R3, R212, R2 ;  /* 0x00000002d4037220 */ /* 0x000fe20000400000 */
[C---:B------:R-:W-:Y:S02]  /*12130*/  ISETP.GT.AND P4, PT, R0.reuse, 0x71, P2 ;  /* 0x000000710000780c */ /* 0x040fe40001784270 */
[----:B------:R-:W-:Y:S01]  /*12140*/  ISETP.GT.AND P5, PT, R0, 0x78, P3 ;  /* 0x000000780000780c */ /* 0x000fe20001fa4270 */
[----:B------:R0:W-:Y:S01]  /*12150*/  @P6 STG.E.U16 desc[UR36][R4.64+0xe2], R10 ;  /* 0x0000e20a04006986 */ /* 0x0001e2000c101524 */
[----:B------:R-:W-:-:S02]  /*12160*/  PRMT R13, R9, 0x7610, R13 ;  /* 0x00007610090d7816 */ /* 0x000fc4000000000d */
[----:B------:R-:W-:Y:S01]  /*12170*/  F2FP.BF16.F32.PACK_AB R9, RZ, R3 ;  /* 0x00000003ff09723e */ /* 0x000fe200000010ff */
[----:B------:R1:W-:Y:S01]  /*12180*/  @P1 STG.E.U16 desc[UR36][R6.64+0xe0], R11 ;  /* 0x0000e00b06001986 */ /* 0x0003e2000c101524 */
[----:B------:R-:W-:Y:S01]  /*12190*/  ISETP.GT.AND P0, PT, R0, 0x79, P3 ;  /* 0x000000790000780c */ /* 0x000fe20001f04270 */
[-C--:B------:R-:W-:Y:S01]  /*121a0*/  FMUL R3, R210, R2.reuse ;  /* 0x00000002d2037220 */ /* 0x080fe20000400000 */
[----:B------:R-:W-:Y:S02]  /*121b0*/  ISETP.GT.AND P1, PT, R0, 0x78, P2 ;  /* 0x000000780000780c */ /* 0x000fe40001724270 */
[----:B------:R-:W-:Y:S01]  /*121c0*/  PRMT R14, R8, 0x7610, R14 ;  /* 0x00007610080e7816 */ /* 0x000fe2000000000e */
[----:B------:R-:W-:Y:S01]  /*121d0*/  FMUL R8, R211, R2 ;  /* 0x00000002d3087220 */ /* 0x000fe20000400000 */
[----:B------:R-:W-:Y:S01]  /*121e0*/  F2FP.BF16.F32.PACK_AB R3, RZ, R3 ;  /* 0x00000003ff03723e */ /* 0x000fe200000010ff */
[----:B------:R2:W-:Y:S01]  /*121f0*/  @P4 STG.E.U16 desc[UR36][R6.64+0xe2], R12 ;  /* 0x0000e20c06004986 */ /* 0x0005e2000c101524 */
[----:B------:R-:W-:-:S02]  /*12200*/  ISETP.GT.AND P4, PT, R0, 0x79, P2 ;  /* 0x000000790000780c */ /* 0x000fc40001784270 */
[----:B0-----:R-:W-:Y:S01]  /*12210*/  F2FP.BF16.F32.PACK_AB R10, RZ, R8 ;  /* 0x00000008ff0a723e */ /* 0x001fe200000010ff */
[----:B------:R-:W-:Y:S01]  /*12220*/  @P5 STG.E.U16 desc[UR36][R4.64+0xf0], R13 ;  /* 0x0000f00d04005986 */ /* 0x000fe2000c101524 */
[----:B-1----:R-:W-:Y:S01]  /*12230*/  PRMT R11, R3, 0x7610, R11 ;  /* 0x00007610030b7816 */ /* 0x002fe2000000000b */
[-C--:B------:R-:W-:Y:S01]  /*12240*/  FMUL R3, R208, R2.reuse ;  /* 0x00000002d0037220 */ /* 0x080fe20000400000 */
[----:B------:R-:W-:Y:S01]  /*12250*/  FMUL R8, R209, R2 ;  /* 0x00000002d1087220 */ /* 0x000fe20000400000 */
[C---:B------:R-:W-:Y:S01]  /*12260*/  ISETP.GT.AND P5, PT, R0.reuse, 0x80, P3 ;  /* 0x000000800000780c */ /* 0x040fe20001fa4270 */
[----:B------:R-:W-:Y:S01]  /*12270*/  @P0 STG.E.U16 desc[UR36][R4.64+0xf2], R14 ;  /* 0x0000f20e04000986 */ /* 0x000fe2000c101524 */
[----:B------:R-:W-:-:S03]  /*12280*/  ISETP.GT.AND P6, PT, R0, 0x81, P3 ;  /* 0x000000810000780c */ /* 0x000fc60001fc4270 */
[----:B------:R0:W-:Y:S01]  /*12290*/  @P1 STG.E.U16 desc[UR36][R6.64+0xf0], R9 ;  /* 0x0000f00906001986 */ /* 0x0001e2000c101524 */
[----:B------:R-:W-:-:S04]  /*122a0*/  F2FP.BF16.F32.PACK_AB R8, RZ, R8 ;  /* 0x00000008ff08723e */ /* 0x000fc800000010ff */
[----:B--2---:R-:W-:Y:S01]  /*122b0*/  PRMT R12, R8, 0x7610, R12 ;  /* 0x00007610080c7816 */ /* 0x004fe2000000000c */
[-C--:B------:R-:W-:Y:S01]  /*122c0*/  FMUL R8, R206, R2.reuse ;  /* 0x00000002ce087220 */ /* 0x080fe20000400000 */
[----:B0-----:R-:W-:Y:S01]  /*122d0*/  F2FP.BF16.F32.PACK_AB R9, RZ, R3 ;  /* 0x00000003ff09723e */ /* 0x001fe200000010ff */
[----:B------:R-:W-:Y:S01]  /*122e0*/  FMUL R3, R207, R2 ;  /* 0x00000002cf037220 */ /* 0x000fe20000400000 */
[----:B------:R0:W-:Y:S01]  /*122f0*/  @P4 STG.E.U16 desc[UR36][R6.64+0xf2], R10 ;  /* 0x0000f20a06004986 */ /* 0x0001e2000c101524 */
[----:B------:R-:W-:-:S03]  /*12300*/  ISETP.GT.AND P0, PT, R0, 0x80, P2 ;  /* 0x000000800000780c */ /* 0x000fc60001704270 */
[----:B------:R-:W-:Y:S01]  /*12310*/  F2FP.BF16.F32.PACK_AB R3, RZ, R3 ;  /* 0x00000003ff03723e */ /* 0x000fe200000010ff */
[----:B------:R1:W-:Y:S01]  /*12320*/  @P5 STG.E.U16 desc[UR36][R4.64+0x100], R11 ;  /* 0x0001000b04005986 */ /* 0x0003e2000c101524 */
[----:B------:R-:W-:Y:S02]  /*12330*/  ISETP.GT.AND P1, PT, R0, 0x81, P2 ;  /* 0x000000810000780c */ /* 0x000fe40001724270 */
[----:B------:R-:W-:Y:S01]  /*12340*/  F2FP.BF16.F32.PACK_AB R8, RZ, R8 ;  /* 0x00000008ff08723e */ /* 0x000fe200000010ff */
[----:B------:R2:W-:Y:S01]  /*12350*/  @P6 STG.E.U16 desc[UR36][R4.64+0x102], R12 ;  /* 0x0001020c04006986 */ /* 0x0005e2000c101524 */
[----:B0-----:R-:W-:Y:S01]  /*12360*/  PRMT R10, R9, 0x7610, R10 ;  /* 0x00007610090a7816 */ /* 0x001fe2000000000a */
[-C--:B------:R-:W-:Y:S01]  /*12370*/  FMUL R9, R205, R2.reuse ;  /* 0x00000002cd097220 */ /* 0x080fe20000400000 */
[----:B-1----:R-:W-:Y:S01]  /*12380*/  PRMT R11, R3, 0x7610, R11 ;  /* 0x00007610030b7816 */ /* 0x002fe2000000000b */
[----:B------:R-:W-:Y:S01]  /*12390*/  FMUL R3, R204, R2 ;  /* 0x00000002cc037220 */ /* 0x000fe20000400000 */
[----:B------:R-:W-:-:S02]  /*123a0*/  ISETP.GT.AND P4, PT, R0, 0x88, P3 ;  /* 0x000000880000780c */ /* 0x000fc40001f84270 */
[----:B--2---:R-:W-:Y:S02]  /*123b0*/  PRMT R12, R8, 0x7610, R12 ;  /* 0x00007610080c7816 */ /* 0x004fe4000000000c */
[----:B------:R-:W-:Y:S01]  /*123c0*/  F2FP.BF16.F32.PACK_AB R8, RZ, R3 ;  /* 0x00000003ff08723e */ /* 0x000fe200000010ff */
[-C--:B------:R-:W-:Y:S01]  /*123d0*/  FMUL R3, R203, R2.reuse ;  /* 0x00000002cb037220 */ /* 0x080fe20000400000 */
[----:B------:R-:W-:Y:S02]  /*123e0*/  F2FP.BF16.F32.PACK_AB R9, RZ, R9 ;  /* 0x00000009ff09723e */ /* 0x000fe400000010ff */
[C---:B------:R-:W-:Y:S01]  /*123f0*/  ISETP.GT.AND P5, PT, R0.reuse, 0x89, P3 ;  /* 0x000000890000780c */ /* 0x040fe20001fa4270 */
[----:B------:R0:W-:Y:S01]  /*12400*/  @P0 STG.E.U16 desc[UR36][R6.64+0x100], R10 ;  /* 0x0001000a06000986 */ /* 0x0001e2000c101524 */
[----:B------:R-:W-:Y:S02]  /*12410*/  PRMT R13, R9, 0x7610, R13 ;  /* 0x00007610090d7816 */ /* 0x000fe4000000000d */
[----:B------:R-:W-:Y:S01]  /*12420*/  F2FP.BF16.F32.PACK_AB R9, RZ, R3 ;  /* 0x00000003ff09723e */ /* 0x000fe200000010ff */
[----:B------:R1:W-:Y:S01]  /*12430*/  @P1 STG.E.U16 desc[UR36][R6.64+0x102], R11 ;  /* 0x0001020b06001986 */ /* 0x0003e2000c101524 */
[C---:B------:R-:W-:Y:S01]  /*12440*/  ISETP.GT.AND P0, PT, R0.reuse, 0x88, P2 ;  /* 0x000000880000780c */ /* 0x040fe20001704270 */
[----:B------:R-:W-:Y:S01]  /*12450*/  FMUL R3, R201, R2 ;  /* 0x00000002c9037220 */ /* 0x000fe20000400000 */
[----:B------:R-:W-:-:S02]  /*12460*/  ISETP.GT.AND P1, PT, R0, 0x89, P2 ;  /* 0x000000890000780c */ /* 0x000fc40001724270 */
[----:B------:R-:W-:Y:S01]  /*12470*/  PRMT R14, R8, 0x7610, R14 ;  /* 0x00007610080e7816 */ /* 0x000fe2000000000e */
[----:B------:R-:W-:Y:S01]  /*12480*/  FMUL R8, R202, R2 ;  /* 0x00000002ca087220 */ /* 0x000fe20000400000 */
[----:B------:R-:W-:Y:S01]  /*12490*/  F2FP.BF16.F32.PACK_AB R3, RZ, R3 ;  /* 0x00000003ff03723e */ /* 0x000fe200000010ff */
[----:B------:R2:W-:Y:S01]  /*124a0*/  @P4 STG.E.U16 desc[UR36][R4.64+0x110], R12 ;  /* 0x0001100c04004986 */ /* 0x0005e2000c101524 */
[----:B------:R-:W-:Y:S02]  /*124b0*/  ISETP.GT.AND P4, PT, R0, 0x90, P3 ;  /* 0x000000900000780c */ /* 0x000fe40001f84270 */
        /* <DEDUP_REMOVED lines=9> */
[----:B------:R-:W-:Y:S02]  /*12550*/  F2FP.BF16.F32.PACK_AB R8, RZ, R8 ;  /* 0x00000008ff08723e */ /* 0x000fe400000010ff */
[----:B------:R-:W-:Y:S01]  /*12560*/  ISETP.GT.AND P1, PT, R0, 0x91, P2 ;  /* 0x000000910000780c */ /* 0x000fe20001724270 */
[----:B------:R1:W-:Y:S01]  /*12570*/  @P4 STG.E.U16 desc[UR36][R4.64+0x120], R10 ;  /* 0x0001200a04004986 */ /* 0x0003e2000c101524 */
[----:B--2---:R-:W-:Y:S01]  /*12580*/  PRMT R12, R8, 0x7610, R12 ;  /* 0x00007610080c7816 */ /* 0x004fe2000000000c */
[-C--:B------:R-:W-:Y:S01]  /*12590*/  FMUL R8, R197, R2.reuse ;  /* 0x00000002c5087220 */ /* 0x080fe20000400000 */
[----:B0-----:R-:W-:Y:S01]  /*125a0*/  F2FP.BF16.F32.PACK_AB R9, RZ, R3 ;  /* 0x00000003ff09723e */ /* 0x001fe200000010ff */
[----:B------:R-:W-:Y:S01]  /*125b0*/  FMUL R3, R198, R2 ;  /* 0x00000002c6037220 */ /* 0x000fe20000400000 */
[----:B------:R-:W-:Y:S01]  /*125c0*/  ISETP.GT.AND P4, PT, R0, 0x98, P3 ;  /* 0x000000980000780c */ /* 0x000fe20001f84270 */
[----:B------:R0:W-:Y:S03]  /*125d0*/  @P5 STG.E.U16 desc[UR36][R4.64+0x122], R11 ;  /* 0x0001220b04005986 */ /* 0x0001e6000c101524 */
[----:B------:R-:W-:-:S02]  /*125e0*/  F2FP.BF16.F32.PACK_AB R3, RZ, R3 ;  /* 0x00000003ff03723e */ /* 0x000fc400000010ff */
[----:B-1----:R-:W-:Y:S01]  /*125f0*/  PRMT R10, R9, 0x7610, R10 ;  /* 0x00007610090a7816 */ /* 0x002fe2000000000a */
[----:B------:R-:W-:Y:S01]  /*12600*/  FMUL R9, R196, R2 ;  /* 0x00000002c4097220 */ /* 0x000fe20000400000 */
[----:B------:R-:W-:Y:S01]  /*12610*/  F2FP.BF16.F32.PACK_AB R8, RZ, R8 ;  /* 0x00000008ff08723e */ /* 0x000fe200000010ff */
[----:B------:R1:W-:Y:S01]  /*12620*/  @P0 STG.E.U16 desc[UR36][R6.64+0x120], R12 ;  /* 0x0001200c06000986 */ /* 0x0003e2000c101524 */
[----:B0-----:R-:W-:Y:S01]  /*12630*/  PRMT R11, R3, 0x7610, R11 ;  /* 0x00007610030b7816 */ /* 0x001fe2000000000b */
[----:B------:R-:W-:Y:S01]  /*12640*/  FMUL R3, R195, R2 ;  /* 0x00000002c3037220 */ /* 0x000fe20000400000 */
[C---:B------:R-:W-:Y:S01]  /*12650*/  ISETP.GT.AND P5, PT, R0.reuse, 0x99, P3 ;  /* 0x000000990000780c */ /* 0x040fe20001fa4270 */
[----:B------:R0:W-:Y:S01]  /*12660*/  @P1 STG.E.U16 desc[UR36][R6.64+0x122], R10 ;  /* 0x0001220a06001986 */ /* 0x0001e2000c101524 */
[----:B------:R-:W-:Y:S02]  /*12670*/  ISETP.GT.AND P1, PT, R0, 0x98, P2 ;  /* 0x000000980000780c */ /* 0x000fe40001724270 */
[----:B------:R-:W-:-:S02]  /*12680*/  F2FP.BF16.F32.PACK_AB R9, RZ, R9 ;  /* 0x00000009ff09723e */ /* 0x000fc400000010ff */
[----:B-1----:R-:W-:Y:S02]  /*12690*/  PRMT R12, R8, 0x7610, R12 ;  /* 0x00007610080c7816 */ /* 0x002fe4000000000c */
[----:B------:R-:W-:Y:S01]  /*126a0*/  F2FP.BF16.F32.PACK_AB R8, RZ, R3 ;  /* 0x00000003ff08723e */ /* 0x000fe200000010ff */
[-C--:B------:R-:W-:Y:S01]  /*126b0*/  FMUL R3, R194, R2.reuse ;  /* 0x00000002c2037220 */ /* 0x080fe20000400000 */
[C---:B------:R-:W-:Y:S01]  /*126c0*/  ISETP.GT.AND P0, PT, R0.reuse, 0x99, P2 ;  /* 0x000000990000780c */ /* 0x040fe20001704270 */
[----:B------:R1:W-:Y:S01]  /*126d0*/  @P4 STG.E.U16 desc[UR36][R4.64+0x130], R11 ;  /* 0x0001300b04004986 */ /* 0x0003e2000c101524 */
[----:B------:R-:W-:Y:S02]  /*126e0*/  ISETP.GT.AND P4, PT, R0, 0xa0, P3 ;  /* 0x000000a00000780c */ /* 0x000fe40001f84270 */
[----:B------:R-:W-:Y:S02]  /*126f0*/  PRMT R13, R9, 0x7610, R13 ;  /* 0x00007610090d7816 */ /* 0x000fe4000000000d */
[----:B------:R-:W-:Y:S01]  /*12700*/  F2FP.BF16.F32.PACK_AB R9, RZ, R3 ;  /* 0x00000003ff09723e */ /* 0x000fe200000010ff */
[-C--:B------:R-:W-:Y:S01]  /*12710*/  FMUL R3, R192, R2.reuse ;  /* 0x00000002c0037220 */ /* 0x080fe20000400000 */
[----:B------:R-:W-:Y:S01]  /*12720*/  PRMT R14, R8, 0x7610, R14 ;  /* 0x00007610080e7816 */ /* 0x000fe2000000000e */
[----:B------:R-:W-:Y:S01]  /*12730*/  FMUL R8, R193, R2 ;  /* 0x00000002c1087220 */ /* 0x000fe20000400000 */
[----:B------:R2:W-:Y:S01]  /*12740*/  @P5 STG.E.U16 desc[UR36][R4.64+0x132], R12 ;  /* 0x0001320c04005986 */ /* 0x0005e2000c101524 */
[----:B------:R-:W-:-:S02]  /*12750*/  ISETP.GT.AND P5, PT, R0, 0xa1, P3 ;  /* 0x000000a10000780c */ /* 0x000fc40001fa4270 */
[----:B------:R-:W-:Y:S01]  /*12760*/  F2FP.BF16.F32.PACK_AB R3, RZ, R3 ;  /* 0x00000003ff03723e */ /* 0x000fe200000010ff */
[----:B------:R-:W-:Y:S01]  /*12770*/  @P1 STG.E.U16 desc[UR36][R6.64+0x130], R13 ;  /* 0x0001300d06001986 */ /* 0x000fe2000c101524 */
[----:B0-----:R-:W-:Y:S01]  /*12780*/  F2FP.BF16.F32.PACK_AB R10, RZ, R8 ;  /* 0x00000008ff0a723e */ /* 0x001fe200000010ff */
[-C--:B------:R-:W-:Y:S01]  /*12790*/  FMUL R8, R191, R2.reuse ;  /* 0x00000002bf087220 */ /* 0x080fe20000400000 */
[----:B-1----:R-:W-:Y:S01]  /*127a0*/  PRMT R11, R3, 0x7610, R11 ;  /* 0x00007610030b7816 */ /* 0x002fe2000000000b */
[----:B------:R-:W-:Y:S01]  /*127b0*/  @P0 STG.E.U16 desc[UR36][R6.64+0x132], R14 ;  /* 0x0001320e06000986 */ /* 0x000fe2000c101524 */
[----:B------:R-:W-:Y:S01]  /*127c0*/  ISETP.GT.AND P0, PT, R0, 0xa0, P2 ;  /* 0x000000a00000780c */ /* 0x000fe20001704270 */
[----:B------:R-:W-:Y:S01]  /*127d0*/  FMUL R3, R190, R2 ;  /* 0x00000002be037220 */ /* 0x000fe20000400000 */
[C---:B------:R-:W-:Y:S01]  /*127e0*/  ISETP.GT.AND P1, PT, R0.reuse, 0xa1, P2 ;  /* 0x000000a10000780c */ /* 0x040fe20001724270 */
[----:B------:R0:W-:Y:S01]  /*127f0*/  @P4 STG.E.U16 desc[UR36][R4.64+0x140], R9 ;  /* 0x0001400904004986 */ /* 0x0001e2000c101524 */
[----:B------:R-:W-:-:S02]  /*12800*/  ISETP.GT.AND P4, PT, R0, 0xa8, P3 ;  /* 0x000000a80000780c */ /* 0x000fc40001f84270 */
[----:B------:R-:W-:Y:S01]  /*12810*/  F2FP.BF16.F32.PACK_AB R8, RZ, R8 ;  /* 0x00000008ff08723e */ /* 0x000fe200000010ff */
[----:B------:R1:W-:Y:S03]  /*12820*/  @P5 STG.E.U16 desc[UR36][R4.64+0x142], R10 ;  /* 0x0001420a04005986 */ /* 0x0003e6000c101524 */
[----:B--2---:R-:W-:Y:S02]  /*12830*/  PRMT R12, R8, 0x7610, R12 ;  /* 0x00007610080c7816 */ /* 0x004fe4000000000c */
[----:B0-----:R-:W-:Y:S01]  /*12840*/  F2FP.BF16.F32.PACK_AB R9, RZ, R3 ;  /* 0x00000003ff09723e */ /* 0x001fe200000010ff */
[-C--:B------:R-:W-:Y:S01]  /*12850*/  FMUL R3, R189, R2.reuse ;  /* 0x00000002bd037220 */ /* 0x080fe20000400000 */
[-C--:B------:R-:W-:Y:S02]  /*12860*/  FMUL R8, R188, R2.reuse ;  /* 0x00000002bc087220 */ /* 0x080fe40000400000 */
[----:B-1----:R-:W-:Y:S01]  /*12870*/  PRMT R10, R9, 0x7610, R10 ;  /* 0x00007610090a7816 */ /* 0x002fe2000000000a */
[----:B------:R0:W-:Y:S01]  /*12880*/  @P0 STG.E.U16 desc[UR36][R6.64+0x140], R11 ;  /* 0x0001400b06000986 */ /* 0x0001e2000c101524 */
[----:B------:R-:W-:Y:S01]  /*12890*/  F2FP.BF16.F32.PACK_AB R3, RZ, R3 ;  /* 0x00000003ff03723e */ /* 0x000fe200000010ff */
[----:B------:R-:W-:Y:S01]  /*128a0*/  FMUL R9, R187, R2 ;  /* 0x00000002bb097220 */ /* 0x000fe20000400000 */
[C---:B------:R-:W-:Y:S01]  /*128b0*/  ISETP.GT.AND P5, PT, R0.reuse, 0xa9, P3 ;  /* 0x000000a90000780c */ /* 0x040fe20001fa4270 */
[----:B------:R1:W-:Y:S01]  /*128c0*/  @P1 STG.E.U16 desc[UR36][R6.64+0x142], R12 ;  /* 0x0001420c06001986 */ /* 0x0003e2000c101524 */
[----:B------:R-:W-:-:S03]  /*128d0*/  ISETP.GT.AND P1, PT, R0, 0xa8, P2 ;  /* 0x000000a80000780c */ /* 0x000fc60001724270 */
[----:B------:R-:W-:Y:S01]  /*128e0*/  @P4 STG.E.U16 desc[UR36][R4.64+0x150], R10 ;  /* 0x0001500a04004986 */ /* 0x000fe2000c101524 */
[----:B------:R-:W-:Y:S02]  /*128f0*/  ISETP.GT.AND P4, PT, R0, 0xa9, P2 ;  /* 0x000000a90000780c */ /* 0x000fe40001784270 */
[----:B------:R-:W-:Y:S02]  /*12900*/  F2FP.BF16.F32.PACK_AB R8, RZ, R8 ;  /* 0x00000008ff08723e */ /* 0x000fe400000010ff */
[----:B0-----:R-:W-:Y:S01]  /*12910*/  PRMT R11, R3, 0x7610, R11 ;  /* 0x00007610030b7816 */ /* 0x001fe2000000000b */
[-C--:B------:R-:W-:Y:S01]  /*12920*/  FMUL R3, R186, R2.reuse ;  /* 0x00000002ba037220 */ /* 0x080fe20000400000 */
[----:B------:R-:W-:Y:S02]  /*12930*/  F2FP.BF16.F32.PACK_AB R9, RZ, R9 ;  /* 0x00000009ff09723e */ /* 0x000fe400000010ff */
[----:B-1----:R-:W-:Y:S02]  /*12940*/  PRMT R12, R8, 0x7610, R12 ;  /* 0x00007610080c7816 */ /* 0x002fe4000000000c */
[----:B------:R-:W-:Y:S01]  /*12950*/  F2FP.BF16.F32.PACK_AB R8, RZ, R3 ;  /* 0x00000003ff08723e */ /* 0x000fe200000010ff */
[----:B------:R-:W-:Y:S01]  /*12960*/  FMUL R3, R185, R2 ;  /* 0x00000002b9037220 */ /* 0x000fe20000400000 */
[----:B------:R-:W-:Y:S01]  /*12970*/  PRMT R13, R9, 0x7610, R13 ;  /* 0x00007610090d7816 */ /* 0x000fe2000000000d */
[----:B------:R0:W-:Y:S01]  /*12980*/  @P5 STG.E.U16 desc[UR36][R4.64+0x152], R11 ;  /* 0x0001520b04005986 */ /* 0x0001e2000c101524 */
[----:B------:R-:W-:-:S02]  /*12990*/  ISETP.GT.AND P0, PT, R0, 0xb0, P3 ;  /* 0x000000b00000780c */ /* 0x000fc40001f04270 */
        /* <DEDUP_REMOVED lines=26> */
[----:B------:R-:W-:Y:S02]  /*12b40*/  ISETP.GT.AND P1, PT, R0, 0xb8, P2 ;  /* 0x000000b80000780c */ /* 0x000fe40001724270 */
[----:B------:R-:W-:Y:S02]  /*12b50*/  F2FP.BF16.F32.PACK_AB R8, RZ, R8 ;  /* 0x00000008ff08723e */ /* 0x000fe400000010ff */
[----:B0-----:R-:W-:Y:S01]  /*12b60*/  PRMT R10, R9, 0x7610, R10 ;  /* 0x00007610090a7816 */ /* 0x001fe2000000000a */
[-C--:B------:R-:W-:Y:S01]  /*12b70*/  FMUL R9, R178, R2.reuse ;  /* 0x00000002b2097220 */ /* 0x080fe20000400000 */
[----:B-1----:R-:W-:Y:S01]  /*12b80*/  PRMT R11, R3, 0x7610, R11 ;  /* 0x00007610030b7816 */ /* 0x002fe2000000000b */
[----:B------:R-:W-:Y:S01]  /*12b90*/  FMUL R3, R177, R2 ;  /* 0x00000002b1037220 */ /* 0x000fe20000400000 */
[----:B------:R0:W-:Y:S02]  /*12ba0*/  @P5 STG.E.U16 desc[UR36][R4.64+0x170], R12 ;  /* 0x0001700c04005986 */ /* 0x0001e4000c101524 */
[----:B------:R-:W-:-:S02]  /*12bb0*/  F2FP.BF16.F32.PACK_AB R9, RZ, R9 ;  /* 0x00000009ff09723e */ /* 0x000fc400000010ff */
[C---:B------:R-:W-:Y:S02]  /*12bc0*/  ISETP.GT.AND P4, PT, R0.reuse, 0xb9, P2 ;  /* 0x000000b90000780c */ /* 0x040fe40001784270 */
[----:B------:R-:W-:Y:S02]  /*12bd0*/  ISETP.GT.AND P5, PT, R0, 0xc0, P3 ;  /* 0x000000c00000780c */ /* 0x000fe40001fa4270 */
[----:B0-----:R-:W-:Y:S02]  /*12be0*/  PRMT R12, R8, 0x7610, R12 ;  /* 0x00007610080c7816 */ /* 0x001fe4000000000c */
[----:B------:R-:W-:Y:S01]  /*12bf0*/  F2FP.BF16.F32.PACK_AB R8, RZ, R3 ;  /* 0x00000003ff08723e */ /* 0x000fe200000010ff */
[----:B------:R-:W-:Y:S01]  /*12c00*/  FMUL R3, R176, R2 ;  /* 0x00000002b0037220 */ /* 0x000fe20000400000 */
[----:B------:R-:W-:Y:S01]  /*12c10*/  PRMT R13, R9, 0x7610, R13 ;  /* 0x00007610090d7816 */ /* 0x000fe2000000000d */
[----:B------:R0:W-:Y:S01]  /*12c20*/  @P6 STG.E.U16 desc[UR36][R4.64+0x172], R10 ;  /* 0x0001720a04006986 */ /* 0x0001e2000c101524 */
[----:B------:R-:W-:-:S02]  /*12c30*/  ISETP.GT.AND P0, PT, R0, 0xc1, P3 ;  /* 0x000000c10000780c */ /* 0x000fc40001f04270 */
[----:B------:R-:W-:Y:S01]  /*12c40*/  F2FP.BF16.F32.PACK_AB R9, RZ, R3 ;  /* 0x00000003ff09723e */ /* 0x000fe200000010ff */
[----:B------:R1:W-:Y:S01]  /*12c50*/  @P1 STG.E.U16 desc[UR36][R6.64+0x170], R11 ;  /* 0x0001700b06001986 */ /* 0x0003e2000c101524 */
[-C--:B------:R-:W-:Y:S01]  /*12c60*/  FMUL R3, R174, R2.reuse ;  /* 0x00000002ae037220 */ /* 0x080fe20000400000 */
[----:B------:R-:W-:Y:S02]  /*12c70*/  ISETP.GT.AND P1, PT, R0, 0xc0, P2 ;  /* 0x000000c00000780c */ /* 0x000fe40001724270 */
        /* <DEDUP_REMOVED lines=40> */
[C---:B------:R-:W-:Y:S01]  /*12f00*/  ISETP.GT.AND P0, PT, R0.reuse, 0xd0, P2 ;  /* 0x000000d00000780c */ /* 0x040fe20001704270 */
        /* <DEDUP_REMOVED lines=11> */
[----:B------:R-:W-:Y:S01]  /*12fc0*/  ISETP.GT.AND P5, PT, R0, 0xd9, P3 ;  /* 0x000000d90000780c */ /* 0x000fe20001fa4270 */
[----:B------:R-:W-:Y:S01]  /*12fd0*/  FMUL R8, R164, R2 ;  /* 0x00000002a4087220 */ /* 0x000fe20000400000 */
[----:B------:R-:W-:Y:S01]  /*12fe0*/  @P0 STG.E.U16 desc[UR36][R6.64+0x1a0], R14 ;  /* 0x0001a00e06000986 */ /* 0x000fe2000c101524 */
[----:B------:R-:W-:-:S03]  /*12ff0*/  ISETP.GT.AND P0, PT, R0, 0xd8, P2 ;  /* 0x000000d80000780c */ /* 0x000fc60001704270 */
[----:B------:R0:W-:Y:S01]  /*13000*/  @P1 STG.E.U16 desc[UR36][R6.64+0x1a2], R9 ;  /* 0x0001a20906001986 */ /* 0x0001e2000c101524 */
[----:B------:R-:W-:Y:S02]  /*13010*/  F2FP.BF16.F32.PACK_AB R8, RZ, R8 ;  /* 0x00000008ff08723e */ /* 0x000fe400000010ff */
[----:B------:R-:W-:Y:S02]  /*13020*/  ISETP.GT.AND P1, PT, R0, 0xd9, P2 ;  /* 0x000000d90000780c */ /* 0x000fe40001724270 */
        /* <DEDUP_REMOVED lines=16> */
[----:B------:R1:W-:Y:S01]  /*13130*/  @P1 STG.E.U16 desc[UR36][R6.64+0x1b2], R10 ;  /* 0x0001b20a06001986 */ /* 0x0003e2000c101524 */
[C---:B------:R-:W-:Y:S02]  /*13140*/  ISETP.GT.AND P1, PT, R0.reuse, 0xe0, P2 ;  /* 0x000000e00000780c */ /* 0x040fe40001724270 */
[----:B------:R-:W-:Y:S02]  /*13150*/  ISETP.GT.AND P0, PT, R0, 0xe1, P2 ;  /* 0x000000e10000780c */ /* 0x000fe40001704270 */
[----:B0-----:R-:W-:Y:S02]  /*13160*/  PRMT R12, R8, 0x7610, R12 ;  /* 0x00007610080c7816 */ /* 0x001fe4000000000c */
[----:B------:R-:W-:Y:S01]  /*13170*/  F2FP.BF16.F32.PACK_AB R8, RZ, R3 ;  /* 0x00000003ff08723e */ /* 0x000fe200000010ff */
[----:B------:R-:W-:Y:S01]  /*13180*/  FMUL R3, R157, R2 ;  /* 0x000000029d037220 */ /* 0x000fe20000400000 */
[----:B------:R0:W-:Y:S01]  /*13190*/  @P4 STG.E.U16 desc[UR36][R4.64+0x1c0], R11 ;  /* 0x0001c00b04004986 */ /* 0x0001e2000c101524 */
[----:B-1----:R-:W-:-:S02]  /*131a0*/  PRMT R10, R9, 0x7610, R10 ;  /* 0x00007610090a7816 */ /* 0x002fc4000000000a */
[----:B------:R-:W-:Y:S01]  /*131b0*/  PRMT R13, R8, 0x7610, R13 ;  /* 0x00007610080d7816 */ /* 0x000fe2000000000d */
[----:B------:R-:W-:Y:S01]  /*131c0*/  @P5 STG.E.U16 desc[UR36][R4.64+0x1c2], R12 ;  /* 0x0001c20c04005986 */ /* 0x000fe2000c101524 */
[-C--:B------:R-:W-:Y:S01]  /*131d0*/  FMUL R8, R156, R2.reuse ;  /* 0x000000029c087220 */ /* 0x080fe20000400000 */
[C---:B------:R-:W-:Y:S02]  /*131e0*/  ISETP.GT.AND P4, PT, R0.reuse, 0xe8, P3 ;  /* 0x000000e80000780c */ /* 0x040fe40001f84270 */
[----:B------:R-:W-:Y:S01]  /*131f0*/  F2FP.BF16.F32.PACK_AB R9, RZ, R3 ;  /* 0x00000003ff09723e */ /* 0x000fe200000010ff */
[----:B------:R-:W-:Y:S01]  /*13200*/  FMUL R3, R155, R2 ;  /* 0x000000029b037220 */ /* 0x000fe20000400000 */
[C---:B------:R-:W-:Y:S02]  /*13210*/  ISETP.GT.AND P5, PT, R0.reuse, 0xe9, P3 ;  /* 0x000000e90000780c */ /* 0x040fe40001fa4270 */
[----:B------:R-:W-:Y:S02]  /*13220*/  ISETP.GT.AND P6, PT, R0, 0xe8, P2 ;  /* 0x000000e80000780c */ /* 0x000fe400017c4270 */
[----:B------:R-:W-:Y:S01]  /*13230*/  F2FP.BF16.F32.PACK_AB R8, RZ, R8 ;  /* 0x00000008ff08723e */ /* 0x000fe200000010ff */
[----:B------:R1:W-:Y:S01]  /*13240*/  @P1 STG.E.U16 desc[UR36][R6.64+0x1c0], R10 ;  /* 0x0001c00a06001986 */ /* 0x0003e2000c101524 */
[----:B------:R-:W-:-:S02]  /*13250*/  F2FP.BF16.F32.PACK_AB R3, RZ, R3 ;  /* 0x00000003ff03723e */ /* 0x000fc400000010ff */
[C---:B------:R-:W-:Y:S01]  /*13260*/  ISETP.GT.AND P1, PT, R17.reuse, 0x80, PT ;  /* 0x000000801100780c */ /* 0x040fe20003f24270 */
[----:B------:R2:W-:Y:S01]  /*13270*/  @P0 STG.E.U16 desc[UR36][R6.64+0x1c2], R13 ;  /* 0x0001c20d06000986 */ /* 0x0005e2000c101524 */
[----:B------:R-:W-:Y:S02]  /*13280*/  ISETP.GT.AND P0, PT, R17, 0x88, PT ;  /* 0x000000881100780c */ /* 0x000fe40003f04270 */
[----:B0-----:R-:W-:Y:S02]  /*13290*/  PRMT R11, R8, 0x7610, R11 ;  /* 0x00007610080b7816 */ /* 0x001fe4000000000b */
[----:B------:R-:W-:Y:S02]  /*132a0*/  PRMT R17, R3, 0x7610, R17 ;  /* 0x0000761003117816 */ /* 0x000fe40000000011 */
[----:B-1----:R-:W-:Y:S01]  /*132b0*/  PRMT R10, R9, 0x7610, R10 ;  /* 0x00007610090a7816 */ /* 0x002fe2000000000a */
[----:B------:R-:W-:-:S04]  /*132c0*/  FMUL R3, R154, R2 ;  /* 0x000000029a037220 */ /* 0x000fc80000400000 */
[----:B------:R-:W-:Y:S01]  /*132d0*/  @P4 STG.E.U16 desc[UR36][R4.64+0x1d0], R10 ;  /* 0x0001d00a04004986 */ /* 0x000fe2000c101524 */
[----:B------:R-:W-:-:S03]  /*132e0*/  ISETP.GT.AND P4, PT, R0, 0xe9, P2 ;  /* 0x000000e90000780c */ /* 0x000fc60001784270 */
[----:B------:R0:W-:Y:S01]  /*132f0*/  @P5 STG.E.U16 desc[UR36][R4.64+0x1d2], R11 ;  /* 0x0001d20b04005986 */ /* 0x0001e2000c101524 */
[----:B------:R-:W-:-:S03]  /*13300*/  ISETP.GT.AND P5, PT, R0, 0xf0, P3 ;  /* 0x000000f00000780c */ /* 0x000fc60001fa4270 */
[----:B------:R-:W-:Y:S01]  /*13310*/  @P6 STG.E.U16 desc[UR36][R6.64+0x1d0], R17 ;  /* 0x0001d01106006986 */ /* 0x000fe2000c101524 */
[----:B------:R-:W-:Y:S01]  /*13320*/  ISETP.GT.AND P6, PT, R0, 0xf1, P3 ;  /* 0x000000f10000780c */ /* 0x000fe20001fc4270 */
[-C--:B------:R-:W-:Y:S01]  /*13330*/  FMUL R8, R153, R2.reuse ;  /* 0x0000000299087220 */ /* 0x080fe20000400000 */
[----:B------:R-:W-:Y:S01]  /*13340*/  FMUL R9, R152, R2 ;  /* 0x0000000298097220 */ /* 0x000fe20000400000 */
[----:B--2---:R-:W-:-:S03]  /*13350*/  F2FP.BF16.F32.PACK_AB R13, RZ, R3 ;  /* 0x00000003ff0d723e */ /* 0x004fc600000010ff */
[----:B------:R-:W-:Y:S02]  /*13360*/  F2FP.BF16.F32.PACK_AB R14, RZ, R8 ;  /* 0x00000008ff0e723e */ /* 0x000fe400000010ff */
[----:B------:R-:W-:Y:S01]  /*13370*/  F2FP.BF16.F32.PACK_AB R15, RZ, R9 ;  /* 0x00000009ff0f723e */ /* 0x000fe200000010ff */
[----:B------:R-:W-:Y:S01]  /*13380*/  @P4 STG.E.U16 desc[UR36][R6.64+0x1d2], R13 ;  /* 0x0001d20d06004986 */ /* 0x000fe2000c101524 */
[----:B------:R-:W-:-:S03]  /*13390*/  ISETP.GT.AND P4, PT, R0, 0xf1, P2 ;  /* 0x000000f10000780c */ /* 0x000fc60001784270 */
[----:B------:R-:W-:Y:S04]  /*133a0*/  @P5 STG.E.U16 desc[UR36][R4.64+0x1e0], R14 ;  /* 0x0001e00e04005986 */ /* 0x000fe8000c101524 */
[----:B------:R-:W-:Y:S01]  /*133b0*/  @P6 STG.E.U16 desc[UR36][R4.64+0x1e2], R15 ;  /* 0x0001e20f04006986 */ /* 0x000fe2000c101524 */
[----:B------:R-:W-:Y:S01]  /*133c0*/  ISETP.GT.AND P6, PT, R0, 0xf0, P2 ;  /* 0x000000f00000780c */ /* 0x000fe200017c4270 */
[-C--:B0-----:R-:W-:Y:S01]  /*133d0*/  FMUL R11, R23, R2.reuse ;  /* 0x00000002170b7220 */ /* 0x081fe20000400000 */
[----:B------:R-:W-:-:S04]  /*133e0*/  FMUL R12, R22, R2 ;  /* 0x00000002160c7220 */ /* 0x000fc80000400000 */
[----:B------:R-:W-:Y:S02]  /*133f0*/  F2FP.BF16.F32.PACK_AB R11, RZ, R11 ;  /* 0x0000000bff0b723e */ /* 0x000fe400000010ff */
[----:B------:R-:W-:Y:S02]  /*13400*/  F2FP.BF16.F32.PACK_AB R12, RZ, R12 ;  /* 0x0000000cff0c723e */ /* 0x000fe400000010ff */
[C---:B------:R-:W-:Y:S02]  /*13410*/  ISETP.GT.AND P5, PT, R0.reuse, 0xf8, P3 ;  /* 0x000000f80000780c */ /* 0x040fe40001fa4270 */
[----:B------:R-:W-:Y:S01]  /*13420*/  ISETP.GT.AND P3, PT, R0, 0xf9, P3 ;  /* 0x000000f90000780c */ /* 0x000fe20001f64270 */
[----:B------:R-:W-:Y:S01]  /*13430*/  @P6 STG.E.U16 desc[UR36][R6.64+0x1e0], R11 ;  /* 0x0001e00b06006986 */ /* 0x000fe2000c101524 */
[----:B------:R-:W-:-:S03]  /*13440*/  FMUL R10, R21, R2 ;  /* 0x00000002150a7220 */ /* 0x000fc60000400000 */
[----:B------:R0:W-:Y:S01]  /*13450*/  @P4 STG.E.U16 desc[UR36][R6.64+0x1e2], R12 ;  /* 0x0001e20c06004986 */ /* 0x0001e2000c101524 */
[----:B------:R-:W-:Y:S01]  /*13460*/  ISETP.GT.AND P4, PT, R0, 0xf8, P2 ;  /* 0x000000f80000780c */ /* 0x000fe20001784270 */
[-C--:B------:R-:W-:Y:S01]  /*13470*/  FMUL R9, R20, R2.reuse ;  /* 0x0000000214097220 */ /* 0x080fe20000400000 */
[-C--:B------:R-:W-:Y:S01]  /*13480*/  FMUL R8, R18, R2.reuse ;  /* 0x0000000212087220 */ /* 0x080fe20000400000 */
[----:B------:R-:W-:Y:S01]  /*13490*/  FMUL R3, R19, R2 ;  /* 0x0000000213037220 */ /* 0x000fe20000400000 */
[----:B------:R-:W-:Y:S02]  /*134a0*/  F2FP.BF16.F32.PACK_AB R10, RZ, R10 ;  /* 0x0000000aff0a723e */ /* 0x000fe400000010ff */
[----:B------:R-:W-:Y:S02]  /*134b0*/  ISETP.GT.AND P2, PT, R0, 0xf9, P2 ;  /* 0x000000f90000780c */ /* 0x000fe40001744270 */
[----:B------:R-:W-:Y:S02]  /*134c0*/  F2FP.BF16.F32.PACK_AB R9, RZ, R9 ;  /* 0x00000009ff09723e */ /* 0x000fe400000010ff */
[----:B------:R-:W-:-:S02]  /*134d0*/  F2FP.BF16.F32.PACK_AB R8, RZ, R8 ;  /* 0x00000008ff08723e */ /* 0x000fc400000010ff */
[----:B------:R-:W-:Y:S01]  /*134e0*/  F2FP.BF16.F32.PACK_AB R3, RZ, R3 ;  /* 0x00000003ff03723e */ /* 0x000fe200000010ff */
[----:B------:R-:W-:Y:S01]  /*134f0*/  @P5 STG.E.U16 desc[UR36][R4.64+0x1f0], R10 ;  /* 0x0001f00a04005986 */ /* 0x000fe2000c101524 */
[----:B0-----:R-:W-:Y:S01]  /*13500*/  PRMT R12, R8, 0x7610, R12 ;  /* 0x00007610080c7816 */ /* 0x001fe2000000000c */
[----:B------:R-:W-:Y:S01]  /*13510*/  @P4 IMAD.MOV.U32 R8, RZ, RZ, R6 ;  /* 0x000000ffff084224 */ /* 0x000fe200078e0006 */
[----:B------:R-:W-:Y:S01]  /*13520*/  PRMT R11, R3, 0x7610, R11 ;  /* 0x00007610030b7816 */ /* 0x000fe2000000000b */
[----:B------:R0:W-:Y:S01]  /*13530*/  @P3 STG.E.U16 desc[UR36][R4.64+0x1f2], R9 ;  /* 0x0001f20904003986 */ /* 0x0001e2000c101524 */
[----:B------:R-:W-:Y:S02]  /*13540*/  USHF.L.U32 UR12, UR8, 0x8, URZ ;  /* 0x00000008080c7899 */ /* 0x000fe4000800063f */
[----:B------:R-:W-:Y:S01]  /*13550*/  USHF.L.U64.HI UR11, UR8, 0x8, UR9 ;  /* 0x00000008080b7899 */ /* 0x000fe20008010209 */
[----:B0-----:R-:W-:-:S03]  /*13560*/  @P4 IMAD.MOV.U32 R9, RZ, RZ, R7 ;  /* 0x000000ffff094224 */ /* 0x001fc600078e0007 */
[----:B------:R-:W-:Y:S02]  /*13570*/  MOV R3, UR12 ;  /* 0x0000000c00037c02 */ /* 0x000fe40008000f00 */
[----:B------:R0:W-:Y:S01]  /*13580*/  @P4 STG.E.U16 desc[UR36][R8.64+0x1f0], R11 ;  /* 0x0001f00b08004986 */ /* 0x0001e2000c101524 */
[C---:B------:R-:W-:Y:S02]  /*13590*/  ISETP.GT.AND P3, PT, R0.reuse, RZ, P1 ;  /* 0x000000ff0000720c */ /* 0x040fe40000f64270 */
[----:B------:R-:W-:Y:S01]  /*135a0*/  ISETP.GT.AND P4, PT, R0, 0x1, P1 ;  /* 0x000000010000780c */ /* 0x000fe20000f84270 */
[-C--:B------:R-:W-:Y:S01]  /*135b0*/  FMUL R24, R24, R2.reuse ;  /* 0x0000000218187220 */ /* 0x080fe20000400000 */
[----:B------:R-:W-:Y:S01]  /*135c0*/  FMUL R25, R25, R2 ;  /* 0x0000000219197220 */ /* 0x000fe20000400000 */
[----:B0-----:R-:W-:Y:S02]  /*135d0*/  @P2 IMAD.MOV.U32 R8, RZ, RZ, R6 ;  /* 0x000000ffff082224 */ /* 0x001fe400078e0006 */
[----:B------:R-:W-:-:S02]  /*135e0*/  @P2 IMAD.MOV.U32 R9, RZ, RZ, R7 ;  /* 0x000000ffff092224 */ /* 0x000fc400078e0007 */
[----:B------:R-:W-:-:S03]  /*135f0*/  IMAD.U32 R7, RZ, RZ, UR11 ;  /* 0x0000000bff077e24 */ /* 0x000fc6000f8e00ff */
[----:B------:R0:W-:Y:S01]  /*13600*/  @P2 STG.E.U16 desc[UR36][R8.64+0x1f2], R12 ;  /* 0x0001f20c08002986 */ /* 0x0001e2000c101524 */
[C---:B------:R-:W-:Y:S02]  /*13610*/  IADD3 R6, P2, P6, R4.reuse, UR5, R3 ;  /* 0x0000000504067c10 */ /* 0x040fe4000fe5e003 */
[----:B------:R-:W-:Y:S02]  /*13620*/  IADD3 R4, P5, R4, UR12, RZ ;  /* 0x0000000c04047c10 */ /* 0x000fe4000ffbe0ff */
[C---:B------:R-:W-:Y:S02]  /*13630*/  IADD3.X R7, R5.reuse, UR4, R7, P2, P6 ;  /* 0x0000000405077c10 */ /* 0x040fe400097ec407 */
[----:B------:R-:W-:Y:S02]  /*13640*/  F2FP.BF16.F32.PACK_AB R24, RZ, R24 ;  /* 0x00000018ff18723e */ /* 0x000fe400000010ff */
[----:B------:R-:W-:Y:S02]  /*13650*/  IADD3.X R5, R5, UR11, RZ, P5, !PT ;  /* 0x0000000b05057c10 */ /* 0x000fe4000affe4ff */
[----:B------:R-:W-:-:S02]  /*13660*/  F2FP.BF16.F32.PACK_AB R25, RZ, R25 ;  /* 0x00000019ff19723e */ /* 0x000fc400000010ff */
[C---:B------:R-:W-:Y:S01]  /*13670*/  ISETP.GT.AND P2, PT, R0.reuse, RZ, P0 ;  /* 0x000000ff0000720c */ /* 0x040fe20000744270 */
[----:B------:R-:W-:Y:S01]  /*13680*/  @P3 STG.E.U16 desc[UR36][R4.64], R24 ;  /* 0x0000001804003986 */ /* 0x000fe2000c101524 */
[----:B------:R-:W-:Y:S01]  /*13690*/  ISETP.GT.AND P3, PT, R0, 0x1, P0 ;  /* 0x000000010000780c */ /* 0x000fe20000764270 */
[-C--:B------:R-:W-:Y:S02]  /*136a0*/  FMUL R26, R26, R2.reuse ;  /* 0x000000021a1a7220 */ /* 0x080fe40000400000 */
[----:B------:R-:W-:Y:S01]  /*136b0*/  @P4 STG.E.U16 desc[UR36][R4.64+0x2], R25 ;  /* 0x0000021904004986 */ /* 0x000fe2000c101524 */
[----:B------:R-:W-:Y:S01]  /*136c0*/  ISETP.GT.AND P4, PT, R0, 0x8, P1 ;  /* 0x000000080000780c */ /* 0x000fe20000f84270 */
[-C--:B------:R-:W-:Y:S01]  /*136d0*/  FMUL R27, R27, R2.reuse ;  /* 0x000000021b1b7220 */ /* 0x080fe20000400000 */
[----:B0-----:R-:W-:Y:S01]  /*136e0*/  IADD3 R8, P5, R4, UR5, RZ ;  /* 0x0000000504087c10 */ /* 0x001fe2000ffbe0ff */
[----:B------:R-:W-:Y:S01]  /*136f0*/  FMUL R28, R28, R2 ;  /* 0x000000021c1c7220 */ /* 0x000fe20000400000 */
[----:B------:R-:W-:-:S02]  /*13700*/  F2FP.BF16.F32.PACK_AB R26, RZ, R26 ;  /* 0x0000001aff1a723e */ /* 0x000fc400000010ff */
[----:B------:R-:W-:Y:S02]  /*13710*/  IADD3.X R9, R5, UR4, RZ, P5, !PT ;  /* 0x0000000405097c10 */ /* 0x000fe4000affe4ff */
[----:B------:R-:W-:Y:S02]  /*13720*/  F2FP.BF16.F32.PACK_AB R27, RZ, R27 ;  /* 0x0000001bff1b723e */ /* 0x000fe400000010ff */
[----:B------:R-:W-:Y:S01]  /*13730*/  F2FP.BF16.F32.PACK_AB R28, RZ, R28 ;  /* 0x0000001cff1c723e */ /* 0x000fe200000010ff */
[----:B------:R-:W-:Y:S01]  /*13740*/  @P2 STG.E.U16 desc[UR36][R8.64], R26 ;  /* 0x0000001a08002986 */ /* 0x000fe2000c101524 */
[C---:B------:R-:W-:Y:S02]  /*13750*/  ISETP.GT.AND P5, PT, R0.reuse, 0x9, P1 ;  /* 0x000000090000780c */ /* 0x040fe40000fa4270 */
[C---:B------:R-:W-:Y:S01]  /*13760*/  ISETP.GT.AND P2, PT, R0.reuse, 0x8, P0 ;  /* 0x000000080000780c */ /* 0x040fe20000744270 */
[----:B------:R-:W-:Y:S01]  /*13770*/  @P3 STG.E.U16 desc[UR36][R8.64+0x2], R27 ;  /* 0x0000021b08003986 */ /* 0x000fe2000c101524 */
[-C--:B------:R-:W-:Y:S01]  /*13780*/  FMUL R29, R29, R2.reuse ;  /* 0x000000021d1d7220 */ /* 0x080fe20000400000 */
[----:B------:R-:W-:Y:S01]  /*13790*/  ISETP.GT.AND P3, PT, R0, 0x9, P0 ;  /* 0x000000090000780c */ /* 0x000fe20000764270 */
[-C--:B------:R-:W-:Y:S01]  /*137a0*/  FMUL R30, R30, R2.reuse ;  /* 0x000000021e1e7220 */ /* 0x080fe20000400000 */
[----:B------:R-:W-:Y:S01]  /*137b0*/  @P4 STG.E.U16 desc[UR36][R4.64+0x10], R28 ;  /* 0x0000101c04004986 */ /* 0x000fe2000c101524 */
[----:B------:R-:W-:Y:S01]  /*137c0*/  ISETP.GT.AND P4, PT, R0, 0x10, P1 ;  /* 0x000000100000780c */ /* 0x000fe20000f84270 */
[-C--:B------:R-:W-:Y:S01]  /*137d0*/  FMUL R31, R31, R2.reuse ;  /* 0x000000021f1f7220 */ /* 0x080fe20000400000 */
[----:B------:R-:W-:Y:S01]  /*137e0*/  IADD3 R10, P6, R4, UR5, RZ ;  /* 0x00000005040a7c10 */ /* 0x000fe2000ffde0ff */
[----:B------:R-:W-:Y:S01]  /*137f0*/  FMUL R32, R32, R2 ;  /* 0x0000000220207220 */ /* 0x000fe20000400000 */
[----:B------:R-:W-:-:S02]  /*13800*/  F2FP.BF16.F32.PACK_AB R29, RZ, R29 ;  /* 0x0000001dff1d723e */ /* 0x000fc400000010ff */
[----:B------:R-:W-:Y:S02]  /*13810*/  F2FP.BF16.F32.PACK_AB R30, RZ, R30 ;  /* 0x0000001eff1e723e */ /* 0x000fe400000010ff */
[----:B------:R-:W-:Y:S02]  /*13820*/  IADD3.X R11, R5, UR4, RZ, P6, !PT ;  /* 0x00000004050b7c10 */ /* 0x000fe4000b7fe4ff */
[----:B------:R-:W-:Y:S01]  /*13830*/  F2FP.BF16.F32.PACK_AB R31, RZ, R31 ;  /* 0x0000001fff1f723e */ /* 0x000fe200000010ff */
[----:B------:R-:W-:Y:S01]  /*13840*/  @P5 STG.E.U16 desc[UR36][R4.64+0x12], R29 ;  /* 0x0000121d04005986 */ /* 0x000fe2000c101524 */
[----:B------:R-:W-:Y:S02]  /*13850*/  F2FP.BF16.F32.PACK_AB R32, RZ, R32 ;  /* 0x00000020ff20723e */ /* 0x000fe400000010ff */
[C---:B------:R-:W-:Y:S01]  /*13860*/  ISETP.GT.AND P5, PT, R0.reuse, 0x11, P1 ;  /* 0x000000110000780c */ /* 0x040fe20000fa4270 */
[----:B------:R-:W-:Y:S01]  /*13870*/  @P2 STG.E.U16 desc[UR36][R10.64+0x10], R30 ;  /* 0x0000101e0a002986 */ /* 0x000fe2000c101524 */
[----:B------:R-:W-:Y:S01]  /*13880*/  ISETP.GT.AND P2, PT, R0, 0x10, P0 ;  /* 0x000000100000780c */ /* 0x000fe20000744270 */
[----:B------:R-:W-:-:S02]  /*13890*/  FMUL R33, R33, R2 ;  /* 0x0000000221217220 */ /* 0x000fc40000400000 */
[----:B------:R-:W-:Y:S01]  /*138a0*/  @P3 STG.E.U16 desc[UR36][R6.64+0x12], R31 ;  /* 0x0000121f06003986 */ /* 0x000fe2000c101524 */
[----:B------:R-:W-:Y:S01]  /*138b0*/  ISETP.GT.AND P3, PT, R0, 0x11, P0 ;  /* 0x000000110000780c */ /* 0x000fe20000764270 */
[-C--:B------:R-:W-:Y:S02]  /*138c0*/  FMUL R34, R34, R2.reuse ;  /* 0x0000000222227220 */ /* 0x080fe40000400000 */
[----:B------:R-:W-:Y:S01]  /*138d0*/  @P4 STG.E.U16 desc[UR36][R4.64+0x20], R32 ;  /* 0x0000202004004986 */ /* 0x000fe2000c101524 */
[----:B------:R-:W-:Y:S01]  /*138e0*/  ISETP.GT.AND P4, PT, R0, 0x18, P1 ;  /* 0x000000180000780c */ /* 0x000fe20000f84270 */
[-C--:B------:R-:W-:Y:S01]  /*138f0*/  FMUL R35, R35, R2.reuse ;  /* 0x0000000223237220 */ /* 0x080fe20000400000 */
[----:B------:R-:W-:Y:S01]  /*13900*/  FMUL R36, R36, R2 ;  /* 0x0000000224247220 */ /* 0x000fe20000400000 */
[----:B------:R-:W-:Y:S02]  /*13910*/  F2FP.BF16.F32.PACK_AB R33, RZ, R33 ;  /* 0x00000021ff21723e */ /* 0x000fe400000010ff */
[----:B------:R-:W-:-:S02]  /*13920*/  F2FP.BF16.F32.PACK_AB R34, RZ, R34 ;  /* 0x00000022ff22723e */ /* 0x000fc400000010ff */
[----:B------:R-:W-:Y:S01]  /*13930*/  F2FP.BF16.F32.PACK_AB R35, RZ, R35 ;  /* 0x00000023ff23723e */ /* 0x000fe200000010ff */
[----:B------:R-:W-:Y:S01]  /*13940*/  @P5 STG.E.U16 desc[UR36][R4.64+0x22], R33 ;  /* 0x0000222104005986 */ /* 0x000fe2000c101524 */
[----:B------:R-:W-:Y:S02]  /*13950*/  F2FP.BF16.F32.PACK_AB R36, RZ, R36 ;  /* 0x00000024ff24723e */ /* 0x000fe400000010ff */
[C---:B------:R-:W-:Y:S01]  /*13960*/  ISETP.GT.AND P5, PT, R0.reuse, 0x19, P1 ;  /* 0x000000190000780c */ /* 0x040fe20000fa4270 */
[----:B------:R-:W-:Y:S01]  /*13970*/  @P2 STG.E.U16 desc[UR36][R6.64+0x20], R34 ;  /* 0x0000202206002986 */ /* 0x000fe2000c101524 */
[C---:B------:R-:W-:Y:S01]  /*13980*/  ISETP.GT.AND P2, PT, R0.reuse, 0x18, P0 ;  /* 0x000000180000780c */ /* 0x040fe20000744270 */
[-C--:B------:R-:W-:Y:S02]  /*13990*/  FMUL R37, R37, R2.reuse ;  /* 0x0000000225257220 */ /* 0x080fe40000400000 */
[----:B------:R-:W-:Y:S01]  /*139a0*/  @P3 STG.E.U16 desc[UR36][R6.64+0x22], R35 ;  /* 0x0000222306003986 */ /* 0x000fe2000c101524 */
[----:B------:R-:W-:Y:S01]  /*139b0*/  ISETP.GT.AND P3, PT, R0, 0x19, P0 ;  /* 0x000000190000780c */ /* 0x000fe20000764270 */
[----:B------:R-:W-:-:S02]  /*139c0*/  FMUL R38, R38, R2 ;  /* 0x0000000226267220 */ /* 0x000fc40000400000 */
[----:B------:R-:W-:Y:S01]  /*139d0*/  @P4 STG.E.U16 desc[UR36][R4.64+0x30], R36 ;  /* 0x0000302404004986 */ /* 0x000fe2000c101524 */
[----:B------:R-:W-:Y:S01]  /*139e0*/  ISETP.GT.AND P4, PT, R0, 0x20, P1 ;  /* 0x000000200000780c */ /* 0x000fe20000f84270 */
[-C--:B------:R-:W-:Y:S01]  /*139f0*/  FMUL R39, R39, R2.reuse ;  /* 0x0000000227277220 */ /* 0x080fe20000400000 */
[----:B------:R-:W-:Y:S01]  /*13a00*/  FMUL R40, R40, R2 ;  /* 0x0000000228287220 */ /* 0x000fe20000400000 */
[----:B------:R-:W-:Y:S02]  /*13a10*/  F2FP.BF16.F32.PACK_AB R37, RZ, R37 ;  /* 0x00000025ff25723e */ /* 0x000fe400000010ff */
[----:B------:R-:W-:Y:S02]  /*13a20*/  F2FP.BF16.F32.PACK_AB R38, RZ, R38 ;  /* 0x00000026ff26723e */ /* 0x000fe400000010ff */
[----:B------:R-:W-:Y:S01]  /*13a30*/  F2FP.BF16.F32.PACK_AB R39, RZ, R39 ;  /* 0x00000027ff27723e */ /* 0x000fe200000010ff */
[----:B------:R-:W-:Y:S01]  /*13a40*/  @P5 STG.E.U16 desc[UR36][R4.64+0x32], R37 ;  /* 0x0000322504005986 */ /* 0x000fe2000c101524 */
[----:B------:R-:W-:-:S02]  /*13a50*/  F2FP.BF16.F32.PACK_AB R40, RZ, R40 ;  /* 0x00000028ff28723e */ /* 0x000fc400000010ff */
[C---:B------:R-:W-:Y:S01]  /*13a60*/  ISETP.GT.AND P5, PT, R0.reuse, 0x21, P1 ;  /* 0x000000210000780c */ /* 0x040fe20000fa4270 */
[----:B------:R-:W-:Y:S01]  /*13a70*/  @P2 STG.E.U16 desc[UR36][R6.64+0x30], R38 ;  /* 0x0000302606002986 */ /* 0x000fe2000c101524 */
[C---:B------:R-:W-:Y:S01]  /*13a80*/  ISETP.GT.AND P2, PT, R0.reuse, 0x20, P0 ;  /* 0x000000200000780c */ /* 0x040fe20000744270 */
[-C--:B------:R-:W-:Y:S02]  /*13a90*/  FMUL R41, R41, R2.reuse ;  /* 0x0000000229297220 */ /* 0x080fe40000400000 */
[----:B------:R-:W-:Y:S01]  /*13aa0*/  @P3 STG.E.U16 desc[UR36][R6.64+0x32], R39 ;  /* 0x0000322706003986 */ /* 0x000fe2000c101524 */
[----:B------:R-:W-:Y:S01]  /*13ab0*/  ISETP.GT.AND P3, PT, R0, 0x21, P0 ;  /* 0x000000210000780c */ /* 0x000fe20000764270 */
[-C--:B------:R-:W-:Y:S02]  /*13ac0*/  FMUL R42, R42, R2.reuse ;  /* 0x000000022a2a7220 */ /* 0x080fe40000400000 */
[----:B------:R-:W-:Y:S01]  /*13ad0*/  @P4 STG.E.U16 desc[UR36][R4.64+0x40], R40 ;  /* 0x0000402804004986 */ /* 0x000fe2000c101524 */
[----:B------:R-:W-:Y:S01]  /*13ae0*/  ISETP.GT.AND P4, PT, R0, 0x28, P1 ;  /* 0x000000280000780c */ /* 0x000fe20000f84270 */
[-C--:B------:R-:W-:Y:S01]  /*13af0*/  FMUL R43, R43, R2.reuse ;  /* 0x000000022b2b7220 */ /* 0x080fe20000400000 */
[----:B------:R-:W-:Y:S01]  /*13b00*/  FMUL R44, R44, R2 ;  /* 0x000000022c2c7220 */ /* 0x000fe20000400000 */
[----:B------:R-:W-:-:S02]  /*13b10*/  F2FP.BF16.F32.PACK_AB R41, RZ, R41 ;  /* 0x00000029ff29723e */ /* 0x000fc400000010ff */
[----:B------:R-:W-:Y:S02]  /*13b20*/  F2FP.BF16.F32.PACK_AB R42, RZ, R42 ;  /* 0x0000002aff2a723e */ /* 0x000fe400000010ff */
        /* <DEDUP_REMOVED lines=357> */
[----:B------:R-:W-:Y:S01]  /*15180*/  ISETP.GT.AND P2, PT, R0, 0xd8, P0 ;  /* 0x000000d80000780c */ /* 0x000fe20000744270 */
[-C--:B------:R-:W-:Y:S02]  /*15190*/  FMUL R133, R133, R2.reuse ;  /* 0x0000000285857220 */ /* 0x080fe40000400000 */
[----:B------:R-:W-:Y:S01]  /*151a0*/  @P3 STG.E.U16 desc[UR36][R6.64+0x1a2], R131 ;  /* 0x0001a28306003986 */ /* 0x000fe2000c101524 */
[----:B------:R-:W-:-:S03]  /*151b0*/  FMUL R134, R134, R2 ;  /* 0x0000000286867220 */ /* 0x000fc60000400000 */
[----:B------:R-:W-:Y:S01]  /*151c0*/  @P4 STG.E.U16 desc[UR36][R4.64+0x1b0], R132 ;  /* 0x0001b08404004986 */ /* 0x000fe2000c101524 */
[C---:B------:R-:W-:Y:S01]  /*151d0*/  ISETP.GT.AND P4, PT, R0.reuse, 0xd9, P0 ;  /* 0x000000d90000780c */ /* 0x040fe20000784270 */
[----:B------:R-:W-:Y:S01]  /*151e0*/  FMUL R135, R135, R2 ;  /* 0x0000000287877220 */ /* 0x000fe20000400000 */
[----:B------:R-:W-:Y:S02]  /*151f0*/  F2FP.BF16.F32.PACK_AB R133, RZ, R133 ;  /* 0x00000085ff85723e */ /* 0x000fe400000010ff */
[----:B------:R-:W-:Y:S02]  /*15200*/  F2FP.BF16.F32.PACK_AB R134, RZ, R134 ;  /* 0x00000086ff86723e */ /* 0x000fe400000010ff */
[----:B------:R-:W-:Y:S01]  /*15210*/  F2FP.BF16.F32.PACK_AB R135, RZ, R135 ;  /* 0x00000087ff87723e */ /* 0x000fe200000010ff */
[----:B------:R-:W-:Y:S01]  /*15220*/  @P5 STG.E.U16 desc[UR36][R4.64+0x1b2], R133 ;  /* 0x0001b28504005986 */ /* 0x000fe2000c101524 */
[----:B------:R-:W-:-:S03]  /*15230*/  ISETP.GT.AND P5, PT, R0, 0xe0, P1 ;  /* 0x000000e00000780c */ /* 0x000fc60000fa4270 */
[----:B------:R-:W-:Y:S01]  /*15240*/  @P2 STG.E.U16 desc[UR36][R6.64+0x1b0], R134 ;  /* 0x0001b08606002986 */ /* 0x000fe2000c101524 */
[----:B------:R-:W-:Y:S01]  /*15250*/  ISETP.GT.AND P2, PT, R0, 0xe1, P1 ;  /* 0x000000e10000780c */ /* 0x000fe20000f44270 */
[-C--:B------:R-:W-:Y:S01]  /*15260*/  FMUL R136, R136, R2.reuse ;  /* 0x0000000288887220 */ /* 0x080fe20000400000 */
[C---:B------:R-:W-:Y:S01]  /*15270*/  ISETP.GT.AND P3, PT, R0.reuse, 0xe0, P0 ;  /* 0x000000e00000780c */ /* 0x040fe20000764270 */
[----:B------:R-:W-:Y:S01]  /*15280*/  @P4 STG.E.U16 desc[UR36][R6.64+0x1b2], R135 ;  /* 0x0001b28706004986 */ /* 0x000fe2000c101524 */
[-C--:B------:R-:W-:Y:S01]  /*15290*/  FMUL R137, R137, R2.reuse ;  /* 0x0000000289897220 */ /* 0x080fe20000400000 */
[----:B------:R-:W-:Y:S01]  /*152a0*/  ISETP.GT.AND P4, PT, R0, 0xe1, P0 ;  /* 0x000000e10000780c */ /* 0x000fe20000784270 */
[-C--:B------:R-:W-:Y:S01]  /*152b0*/  FMUL R138, R138, R2.reuse ;  /* 0x000000028a8a7220 */ /* 0x080fe20000400000 */
[----:B------:R-:W-:Y:S01]  /*152c0*/  FMUL R139, R139, R2 ;  /* 0x000000028b8b7220 */ /* 0x000fe20000400000 */
[----:B------:R-:W-:Y:S02]  /*152d0*/  F2FP.BF16.F32.PACK_AB R136, RZ, R136 ;  /* 0x00000088ff88723e */ /* 0x000fe400000010ff */
[----:B------:R-:W-:-:S02]  /*152e0*/  F2FP.BF16.F32.PACK_AB R137, RZ, R137 ;  /* 0x00000089ff89723e */ /* 0x000fc400000010ff */
[----:B------:R-:W-:Y:S02]  /*152f0*/  F2FP.BF16.F32.PACK_AB R138, RZ, R138 ;  /* 0x0000008aff8a723e */ /* 0x000fe400000010ff */
[----:B------:R-:W-:Y:S01]  /*15300*/  F2FP.BF16.F32.PACK_AB R139, RZ, R139 ;  /* 0x0000008bff8b723e */ /* 0x000fe200000010ff */
[----:B------:R-:W-:Y:S01]  /*15310*/  @P5 STG.E.U16 desc[UR36][R4.64+0x1c0], R136 ;  /* 0x0001c08804005986 */ /* 0x000fe2000c101524 */
[----:B------:R-:W-:-:S03]  /*15320*/  ISETP.GT.AND P5, PT, R0, 0xe9, P1 ;  /* 0x000000e90000780c */ /* 0x000fc60000fa4270 */
[----:B------:R-:W-:Y:S01]  /*15330*/  @P2 STG.E.U16 desc[UR36][R4.64+0x1c2], R137 ;  /* 0x0001c28904002986 */ /* 0x000fe2000c101524 */
[C---:B------:R-:W-:Y:S02]  /*15340*/  ISETP.GT.AND P2, PT, R0.reuse, 0xe8, P1 ;  /* 0x000000e80000780c */ /* 0x040fe40000f44270 */
[C---:B------:R-:W-:Y:S01]  /*15350*/  ISETP.GT.AND P6, PT, R0.reuse, 0xe8, P0 ;  /* 0x000000e80000780c */ /* 0x040fe200007c4270 */
[----:B------:R-:W-:Y:S01]  /*15360*/  @P3 STG.E.U16 desc[UR36][R6.64+0x1c0], R138 ;  /* 0x0001c08a06003986 */ /* 0x000fe2000c101524 */
[----:B------:R-:W-:Y:S01]  /*15370*/  ISETP.GT.AND P3, PT, R0, 0xe9, P0 ;  /* 0x000000e90000780c */ /* 0x000fe20000764270 */
[-C--:B------:R-:W-:Y:S01]  /*15380*/  FMUL R140, R140, R2.reuse ;  /* 0x000000028c8c7220 */ /* 0x080fe20000400000 */
[-C--:B------:R-:W-:Y:S01]  /*15390*/  FMUL R141, R141, R2.reuse ;  /* 0x000000028d8d7220 */ /* 0x080fe20000400000 */
[----:B------:R-:W-:Y:S01]  /*153a0*/  @P4 STG.E.U16 desc[UR36][R6.64+0x1c2], R139 ;  /* 0x0001c28b06004986 */ /* 0x000fe2000c101524 */
[----:B------:R-:W-:Y:S01]  /*153b0*/  ISETP.GT.AND P4, PT, R0, 0xf0, P1 ;  /* 0x000000f00000780c */ /* 0x000fe20000f84270 */
[-C--:B------:R-:W-:Y:S01]  /*153c0*/  FMUL R142, R142, R2.reuse ;  /* 0x000000028e8e7220 */ /* 0x080fe20000400000 */
[-C--:B------:R-:W-:Y:S01]  /*153d0*/  FMUL R143, R143, R2.reuse ;  /* 0x000000028f8f7220 */ /* 0x080fe20000400000 */
[----:B------:R-:W-:Y:S01]  /*153e0*/  FMUL R144, R144, R2 ;  /* 0x0000000290907220 */ /* 0x000fe20000400000 */
[----:B------:R-:W-:-:S02]  /*153f0*/  F2FP.BF16.F32.PACK_AB R140, RZ, R140 ;  /* 0x0000008cff8c723e */ /* 0x000fc400000010ff */
[----:B------:R-:W-:Y:S02]  /*15400*/  F2FP.BF16.F32.PACK_AB R141, RZ, R141 ;  /* 0x0000008dff8d723e */ /* 0x000fe400000010ff */
[----:B------:R-:W-:Y:S02]  /*15410*/  F2FP.BF16.F32.PACK_AB R142, RZ, R142 ;  /* 0x0000008eff8e723e */ /* 0x000fe400000010ff */
[----:B------:R-:W-:Y:S02]  /*15420*/  F2FP.BF16.F32.PACK_AB R143, RZ, R143 ;  /* 0x0000008fff8f723e */ /* 0x000fe400000010ff */
[----:B------:R-:W-:Y:S01]  /*15430*/  F2FP.BF16.F32.PACK_AB R144, RZ, R144 ;  /* 0x00000090ff90723e */ /* 0x000fe200000010ff */
[----:B------:R-:W-:Y:S01]  /*15440*/  @P2 STG.E.U16 desc[UR36][R4.64+0x1d0], R140 ;  /* 0x0001d08c04002986 */ /* 0x000fe2000c101524 */
[----:B------:R-:W-:-:S03]  /*15450*/  ISETP.GT.AND P2, PT, R0, 0xf1, P1 ;  /* 0x000000f10000780c */ /* 0x000fc60000f44270 */
[----:B------:R-:W-:Y:S01]  /*15460*/  @P5 STG.E.U16 desc[UR36][R4.64+0x1d2], R141 ;  /* 0x0001d28d04005986 */ /* 0x000fe2000c101524 */
[----:B------:R-:W-:-:S03]  /*15470*/  ISETP.GT.AND P5, PT, R0, 0xf0, P0 ;  /* 0x000000f00000780c */ /* 0x000fc600007a4270 */
[----:B------:R-:W-:Y:S01]  /*15480*/  @P6 STG.E.U16 desc[UR36][R6.64+0x1d0], R142 ;  /* 0x0001d08e06006986 */ /* 0x000fe2000c101524 */
[----:B------:R-:W-:-:S03]  /*15490*/  FMUL R145, R145, R2 ;  /* 0x0000000291917220 */ /* 0x000fc60000400000 */
[----:B------:R-:W-:Y:S01]  /*154a0*/  @P3 STG.E.U16 desc[UR36][R6.64+0x1d2], R143 ;  /* 0x0001d28f06003986 */ /* 0x000fe2000c101524 */
[----:B------:R-:W-:-:S03]  /*154b0*/  ISETP.GT.AND P3, PT, R0, 0xf8, P1 ;  /* 0x000000f80000780c */ /* 0x000fc60000f64270 */
[----:B------:R-:W-:Y:S01]  /*154c0*/  @P4 STG.E.U16 desc[UR36][R4.64+0x1e0], R144 ;  /* 0x0001e09004004986 */ /* 0x000fe2000c101524 */
[----:B------:R-:W-:Y:S01]  /*154d0*/  ISETP.GT.AND P4, PT, R0, 0xf1, P0 ;  /* 0x000000f10000780c */ /* 0x000fe20000784270 */
[-C--:B------:R-:W-:Y:S01]  /*154e0*/  FMUL R146, R146, R2.reuse ;  /* 0x0000000292927220 */ /* 0x080fe20000400000 */
[C---:B------:R-:W-:Y:S01]  /*154f0*/  ISETP.GT.AND P1, PT, R0.reuse, 0xf9, P1 ;  /* 0x000000f90000780c */ /* 0x040fe20000f24270 */
[-C--:B------:R-:W-:Y:S01]  /*15500*/  FMUL R147, R147, R2.reuse ;  /* 0x0000000293937220 */ /* 0x080fe20000400000 */
[----:B------:R-:W-:Y:S01]  /*15510*/  ISETP.GT.AND P6, PT, R0, 0xf8, P0 ;  /* 0x000000f80000780c */ /* 0x000fe200007c4270 */
[-C--:B------:R-:W-:Y:S01]  /*15520*/  FMUL R148, R148, R2.reuse ;  /* 0x0000000294947220 */ /* 0x080fe20000400000 */
[----:B------:R-:W-:Y:S01]  /*15530*/  FMUL R149, R149, R2 ;  /* 0x0000000295957220 */ /* 0x000fe20000400000 */
[----:B------:R-:W-:Y:S02]  /*15540*/  F2FP.BF16.F32.PACK_AB R145, RZ, R145 ;  /* 0x00000091ff91723e */ /* 0x000fe400000010ff */
[----:B------:R-:W-:-:S02]  /*15550*/  F2FP.BF16.F32.PACK_AB R146, RZ, R146 ;  /* 0x00000092ff92723e */ /* 0x000fc400000010ff */
[----:B------:R-:W-:Y:S02]  /*15560*/  ISETP.GT.AND P0, PT, R0, 0xf9, P0 ;  /* 0x000000f90000780c */ /* 0x000fe40000704270 */
[----:B------:R-:W-:Y:S01]  /*15570*/  F2FP.BF16.F32.PACK_AB R147, RZ, R147 ;  /* 0x00000093ff93723e */ /* 0x000fe200000010ff */
[----:B------:R-:W-:Y:S01]  /*15580*/  FMUL R150, R150, R2 ;  /* 0x0000000296967220 */ /* 0x000fe20000400000 */
[----:B------:R-:W-:Y:S02]  /*15590*/  F2FP.BF16.F32.PACK_AB R148, RZ, R148 ;  /* 0x00000094ff94723e */ /* 0x000fe400000010ff */
[----:B------:R-:W-:Y:S01]  /*155a0*/  F2FP.BF16.F32.PACK_AB R149, RZ, R149 ;  /* 0x00000095ff95723e */ /* 0x000fe200000010ff */
[----:B------:R-:W-:Y:S01]  /*155b0*/  FMUL R151, R151, R2 ;  /* 0x0000000297977220 */ /* 0x000fe20000400000 */
[----:B------:R-:W-:Y:S01]  /*155c0*/  @P2 STG.E.U16 desc[UR36][R4.64+0x1e2], R145 ;  /* 0x0001e29104002986 */ /* 0x000fe2000c101524 */
[----:B------:R-:W-:-:S03]  /*155d0*/  F2FP.BF16.F32.PACK_AB R150, RZ, R150 ;  /* 0x00000096ff96723e */ /* 0x000fc600000010ff */
[----:B------:R-:W-:Y:S01]  /*155e0*/  @P5 STG.E.U16 desc[UR36][R6.64+0x1e0], R146 ;  /* 0x0001e09206005986 */ /* 0x000fe2000c101524 */
[----:B------:R-:W-:-:S03]  /*155f0*/  F2FP.BF16.F32.PACK_AB R151, RZ, R151 ;  /* 0x00000097ff97723e */ /* 0x000fc600000010ff */
[----:B------:R-:W-:Y:S04]  /*15600*/  @P4 STG.E.U16 desc[UR36][R6.64+0x1e2], R147 ;  /* 0x0001e29306004986 */ /* 0x000fe8000c101524 */
[----:B------:R-:W-:Y:S04]  /*15610*/  @P3 STG.E.U16 desc[UR36][R4.64+0x1f0], R148 ;  /* 0x0001f09404003986 */ /* 0x000fe8000c101524 */
[----:B------:R0:W-:Y:S02]  /*15620*/  @P1 STG.E.U16 desc[UR36][R4.64+0x1f2], R149 ;  /* 0x0001f29504001986 */ /* 0x0001e4000c101524 */
[----:B0-----:R-:W-:-:S02]  /*15630*/  @P6 IMAD.MOV.U32 R4, RZ, RZ, R6 ;  /* 0x000000ffff046224 */ /* 0x001fc400078e0006 */
[----:B------:R-:W-:-:S05]  /*15640*/  @P6 IMAD.MOV.U32 R5, RZ, RZ, R7 ;  /* 0x000000ffff056224 */ /* 0x000fca00078e0007 */
[----:B------:R0:W-:Y:S04]  /*15650*/  @P6 STG.E.U16 desc[UR36][R4.64+0x1f0], R150 ;  /* 0x0001f09604006986 */ /* 0x0001e8000c101524 */
[----:B------:R0:W-:Y:S02]  /*15660*/  @P0 STG.E.U16 desc[UR36][R6.64+0x1f2], R151 ;  /* 0x0001f29706000986 */ /* 0x0001e4000c101524 */
.L_x_536:
[----:B------:R-:W-:Y:S05]  /*15670*/  BSYNC B0 ;  /* 0x0000000000007941 */ /* 0x000fea0003800000 */
.L_x_28:
[----:B0-----:R-:W2:Y:S04]  /*15680*/  LDL.LU R5, [R1+0x200] ;  /* 0x0002000001057983 */ /* 0x001ea80000300800 */
[----:B------:R-:W2:Y:S01]  /*15690*/  LDL.LU R4, [R1+0x204] ;  /* 0x0002040001047983 */ /* 0x000ea20000300800 */
[----:B------:R-:W-:Y:S01]  /*156a0*/  ULDC UR4, c[0x0][0xc] ;  /* 0x0000030000047ab9 */ /* 0x000fe20000000800 */
[----:B------:R-:W-:Y:S01]  /*156b0*/  ULDC UR5, c[0x0][0x10] ;  /* 0x0000040000057ab9 */ /* 0x000fe20000000800 */
[----:B-----5:R-:W2:Y:S01]  /*156c0*/  LDC R3, c[0x0][0x14] ;  /* 0x00000500ff037b82 */ /* 0x020ea20000000800 */
[----:B------:R-:W-:Y:S01]  /*156d0*/  UIMAD.WIDE.U32 UR4, UR4, UR5, URZ ;  /* 0x00000005040472a5 */ /* 0x000fe2000f8e003f */
[----:B----4-:R-:W-:Y:S01]  /*156e0*/  PRMT R0, RZ, 0x7610, R0 ;  /* 0x00007610ff007816 */ /* 0x010fe20000000000 */
[----:B------:R-:W-:Y:S01]  /*156f0*/  UMOV UR42, 0xffffffff ;  /* 0xffffffff002a7882 */ /* 0x000fe20000000000 */
[----:B------:R-:W-:-:S03]  /*15700*/  UMOV UR43, 0xffffffff ;  /* 0xffffffff002b7882 */ /* 0x000fc60000000000 */
[----:B--2---:R-:W-:-:S04]  /*15710*/  IMAD.WIDE.U32 R4, R3, UR4, R4 ;  /* 0x0000000403047c25 */ /* 0x004fc8000f8e0004 */
[----:B------:R-:W-:Y:S01]  /*15720*/  IMAD R3, R3, UR5, RZ ;  /* 0x0000000503037c24 */ /* 0x000fe2000f8e02ff */
[----:B------:R-:W-:Y:S01]  /*15730*/  MOV R7, R4 ;  /* 0x0000000400077202 */ /* 0x000fe20000000f00 */
[----:B------:R-:W-:Y:S02]  /*15740*/  ULDC.64 UR4, c[0x0][0x650] ;  /* 0x0001940000047ab9 */ /* 0x000fe40000000a00 */
[----:B------:R-:W-:Y:S01]  /*15750*/  IMAD.IADD R6, R5, 0x1, R3 ;  /* 0x0000000105067824 */ /* 0x000fe200078e0203 */
[----:B------:R-:W-:-:S04]  /*15760*/  ISETP.GE.U32.AND P0, PT, R4, UR4, PT ;  /* 0x0000000404007c0c */ /* 0x000fc8000bf06070 */
[----:B------:R0:W-:Y:S01]  /*15770*/  STL [R1+0x200], R6 ;  /* 0x0002000601007387 */ /* 0x0001e20000100800 */
[----:B------:R-:W-:-:S03]  /*15780*/  ISETP.GE.U32.AND.EX P0, PT, R6, UR5, PT, P0 ;  /* 0x0000000506007c0c */ /* 0x000fc6000bf06100 */
[----:B------:R0:W-:Y:S10]  /*15790*/  STL [R1+0x204], R7 ;  /* 0x0002040701007387 */ /* 0x0001f40000100800 */
[----:B0-----:R-:W-:Y:S05]  /*157a0*/  @P0 BRA `(.L_x_537) ;  /* 0x0000000400880947 */ /* 0x001fea0003800000 */
[----:B------:R-:W0:Y:S01]  /*157b0*/  S2UR UR6, SR_CTAID.X ;  /* 0x00000000000679c3 */ /* 0x000e220000002500 */
[----:B------:R-:W-:Y:S01]  /*157c0*/  ULDC.64 UR12, c[0x0][0x628] ;  /* 0x00018a00000c7ab9 */ /* 0x000fe20000000a00 */
[----:B------:R-:W-:Y:S01]  /*157d0*/  ULDC UR4, c[0x0][0x150] ;  /* 0x0000540000047ab9 */ /* 0x000fe20000000800 */
[----:B------:R-:W-:Y:S01]  /*157e0*/  ISETP.NE.U32.AND P0, PT, RZ, UR12, PT ;  /* 0x0000000cff007c0c */ /* 0x000fe2000bf05070 */
[----:B------:R-:W-:Y:S01]  /*157f0*/  ULDC UR15, c[0x0][0x630] ;  /* 0x00018c00000f7ab9 */ /* 0x000fe20000000800 */
[C---:B------:R-:W-:Y:S01]  /*15800*/  R2UR UR16, R7.reuse ;  /* 0x00000000071072ca */ /* 0x040fe200000e0000 */
[----:B------:R-:W-:Y:S01]  /*15810*/  ULDC UR19, c[0x0][0x154] ;  /* 0x0000550000137ab9 */ /* 0x000fe20000000800 */
[----:B------:R-:W-:Y:S01]  /*15820*/  ISETP.NE.AND.EX P0, PT, RZ, UR13, PT, P0 ;  /* 0x0000000dff007c0c */ /* 0x000fe2000bf05300 */
[----:B------:R-:W2:Y:S01]  /*15830*/  S2UR UR18, SR_CTAID.Y ;  /* 0x00000000001279c3 */ /* 0x000ea20000002600 */
[----:B------:R-:W-:Y:S02]  /*15840*/  R2UR UR17, R6 ;  /* 0x00000000061172ca */ /* 0x000fe400000e0000 */
[----:B------:R-:W-:-:S02]  /*15850*/  R2UR UR10, R7 ;  /* 0x00000000070a72ca */ /* 0x000fc400000e0000 */
[----:B------:R-:W-:Y:S02]  /*15860*/  R2UR UR11, R6 ;  /* 0x00000000060b72ca */ /* 0x000fe400000e0000 */
[----:B0-----:R-:W-:-:S05]  /*15870*/  I2FP.F32.U32 R0, UR6 ;  /* 0x0000000600007c45 */ /* 0x001fca0008201000 */
[----:B------:R-:W-:-:S04]  /*15880*/  FMUL R0, R0, UR4 ;  /* 0x0000000400007c20 */ /* 0x000fc80008400000 */
[----:B------:R0:W4:Y:S01]  /*15890*/  F2I.U32.TRUNC.NTZ R3, R0 ;  /* 0x0000000000037305 */ /* 0x000122000020f000 */
[----:B--2---:R-:W-:Y:S05]  /*158a0*/  @!P0 BRA `(.L_x_538) ;  /* 0x0000000000308947 */ /* 0x004fea0003800000 */
        /* <DEDUP_REMOVED lines=12> */
.L_x_538:
[----:B------:R-:W-:Y:S01]  /*15970*/  USHF.R.U64 UR43, UR10, UR15, UR11 ;  /* 0x0000000f0a2b7299 */ /* 0x000fe2000800120b */
[----:B0-----:R-:W-:Y:S01]  /*15980*/  I2FP.F32.U32 R0, UR18 ;  /* 0x0000001200007c45 */ /* 0x001fe20008201000 */
[----:B------:R-:W-:Y:S02]  /*15990*/  USHF.R.U32.HI UR4, URZ, UR15, UR11 ;  /* 0x0000000f3f047299 */ /* 0x000fe4000801160b */
        /* <DEDUP_REMOVED lines=8> */
[----:B------:R-:W-:Y:S01]  /*15a20*/  UIMAD.WIDE.U32 UR8, UR10, UR12, UR8 ;  /* 0x0000000c0a0872a5 */ /* 0x000fe2000f8e0008 */
[----:B----4-:R-:W-:Y:S01]  /*15a30*/  R2UR UR12, R3 ;  /* 0x00000000030c72ca */ /* 0x010fe200000e0000 */
[----:B------:R-:W-:Y:S01]  /*15a40*/  UIMAD UR10, UR10, UR13, UR4 ;  /* 0x0000000d0a0a72a4 */ /* 0x000fe2000f8e0204 */
[----:B------:R-:W-:Y:S01]  /*15a50*/  ULDC UR11, c[0x0][0x618] ;  /* 0x00018600000b7ab9 */ /* 0x000fe20000000800 */
[----:B------:R-:W-:Y:S02]  /*15a60*/  ULDC UR21, c[0x0][0x658] ;  /* 0x0001960000157ab9 */ /* 0x000fe40000000800 */
[----:B------:R-:W-:Y:S01]  /*15a70*/  UIADD3 UR9, UR9, UR10, URZ ;  /* 0x0000000a09097290 */ /* 0x000fe2000fffe03f */
[----:B------:R-:W-:Y:S01]  /*15a80*/  UMOV UR15, 0xffffffff ;  /* 0xffffffff000f7882 */ /* 0x000fe20000000000 */
[----:B------:R-:W-:Y:S01]  /*15a90*/  ULDC.64 UR4, c[0x0][0x640] ;  /* 0x0001900000047ab9 */ /* 0x000fe20000000a00 */
[----:B------:R-:W-:Y:S01]  /*15aa0*/  USHF.L.U32 UR15, UR15, UR21, URZ ;  /* 0x000000150f0f7299 */ /* 0x000fe2000800063f */
[----:B------:R-:W-:Y:S01]  /*15ab0*/  ISETP.NE.U32.AND P0, PT, RZ, UR4, PT ;  /* 0x00000004ff007c0c */ /* 0x000fe2000bf05070 */
[----:B------:R-:W-:-:S02]  /*15ac0*/  USHF.R.U64 UR16, UR8, UR11, UR9 ;  /* 0x0000000b08107299 */ /* 0x000fc40008001209 */
[----:B------:R-:W-:Y:S01]  /*15ad0*/  USHF.R.U32.HI UR8, URZ, UR11, UR9 ;  /* 0x0000000b3f087299 */ /* 0x000fe20008011609 */
[----:B0-----:R-:W-:Y:S01]  /*15ae0*/  R2UR UR14, R0 ;  /* 0x00000000000e72ca */ /* 0x001fe200000e0000 */
[----:B------:R-:W-:Y:S01]  /*15af0*/  ULDC UR17, c[0x0][0x608] ;  /* 0x0001820000117ab9 */ /* 0x000fe20000000800 */
[----:B------:R-:W-:Y:S01]  /*15b00*/  ULOP3.LUT UR41, URZ, UR15, URZ, 0x33, !UPT ;  /* 0x0000000f3f297292 */ /* 0x000fe2000f8e333f */
[----:B------:R-:W-:Y:S01]  /*15b10*/  ISETP.NE.AND.EX P0, PT, RZ, UR5, PT, P0 ;  /* 0x00000005ff007c0c */ /* 0x000fe2000bf05300 */
[----:B------:R-:W-:Y:S02]  /*15b20*/  USHF.R.U64 UR15, UR16, UR17, UR8 ;  /* 0x00000011100f7299 */ /* 0x000fe40008001208 */
[----:B------:R-:W-:Y:S02]  /*15b30*/  USHF.R.U32.HI UR8, URZ, UR17, UR8 ;  /* 0x000000113f087299 */ /* 0x000fe40008011608 */
[----:B------:R-:W-:Y:S02]  /*15b40*/  UIADD3 UR12, -UR12, URZ, URZ ;  /* 0x0000003f0c0c7290 */ /* 0x000fe4000fffe13f */
[----:B------:R-:W-:Y:S01]  /*15b50*/  USHF.R.U64 UR17, UR15, UR21, UR8 ;  /* 0x000000150f117299 */ /* 0x000fe20008001208 */
[----:B------:R-:W-:Y:S01]  /*15b60*/  UMOV UR19, 0x1 ;  /* 0x0000000100137882 */ /* 0x000fe20000000000 */
[----:B------:R-:W-:Y:S01]  /*15b70*/  ULDC UR13, c[0x0][0x144] ;  /* 0x00005100000d7ab9 */ /* 0x000fe20000000800 */
[----:B------:R-:W-:Y:S01]  /*15b80*/  ULDC UR7, c[0x0][0x600] ;  /* 0x0001800000077ab9 */ /* 0x000fe20000000800 */
[----:B------:R-:W-:-:S02]  /*15b90*/  USHF.L.U32 UR24, UR19, UR21, URZ ;  /* 0x0000001513187299 */ /* 0x000fc4000800063f */
[----:B------:R-:W-:Y:S02]  /*15ba0*/  USHF.R.U32.HI UR8, URZ, UR21, UR8 ;  /* 0x000000153f087299 */ /* 0x000fe40008011608 */
[----:B------:R-:W-:Y:S02]  /*15bb0*/  UIMAD UR21, UR13, UR12, UR6 ;  /* 0x0000000c0d1572a4 */ /* 0x000fe4000f8e0206 */
[----:B------:R-:W-:Y:S02]  /*15bc0*/  UIADD3 UR20, UR7, -0x1, URZ ;  /* 0xffffffff07147890 */ /* 0x000fe4000fffe03f */
[----:B------:R-:W-:Y:S01]  /*15bd0*/  UIADD3 UR19, -UR14, URZ, URZ ;  /* 0x0000003f0e137290 */ /* 0x000fe2000fffe13f */
        /* <DEDUP_REMOVED lines=17> */
.L_x_539:
[----:B------:R-:W-:Y:S01]  /*15cf0*/  UISETP.NE.AND UP0, UPT, UR45, URZ, UPT ;  /* 0x0000003f2d00728c */ /* 0x000fe2000bf05270 */
[----:B------:R-:W-:Y:S01]  /*15d00*/  IMAD.MOV.U32 R0, RZ, RZ, 0x1 ;  /* 0x00000001ff007424 */ /* 0x000fe200078e00ff */
[----:B------:R-:W-:Y:S02]  /*15d10*/  USHF.R.U64 UR4, UR6, UR22, UR8 ;  /* 0x0000001606047299 */ /* 0x000fe40008001208 */
[----:B------:R-:W-:Y:S02]  /*15d20*/  ULOP3.LUT UR41, UR15, UR41, URZ, 0xc0, !UPT ;  /* 0x000000290f297292 */ /* 0x000fe4000f8ec03f */
[----:B------:R-:W-:Y:S02]  /*15d30*/  UIADD3 UR5, -UR4, URZ, URZ ;  /* 0x0000003f04057290 */ /* 0x000fe4000fffe13f */
[----:B------:R-:W-:Y:S02]  /*15d40*/  UIMAD UR41, UR24, UR4, UR41 ;  /* 0x00000004182972a4 */ /* 0x000fe4000f8e0229 */
[----:B------:R-:W-:-:S02]  /*15d50*/  ULOP3.LUT UR16, UR16, UR20, URZ, 0xc0, !UPT ;  /* 0x0000001410107292 */ /* 0x000fc4000f8ec03f */
[----:B------:R-:W-:Y:S02]  /*15d60*/  @UP0 UIMAD UR21, UR25, UR19, UR18 ;  /* 0x00000013191502a4 */ /* 0x000fe4000f8e0212 */
[----:B------:R-:W-:-:S03]  /*15d70*/  UIMAD UR4, UR5, UR23, UR17 ;  /* 0x00000017050472a4 */ /* 0x000fc6000f8e0211 */
[----:B------:R-:W-:Y:S01]  /*15d80*/  ULDC UR5, c[0x0][0x610] ;  /* 0x0001840000057ab9 */ /* 0x000fe20000000800 */
[----:B------:R-:W-:Y:S02]  /*15d90*/  UIMAD UR4, UR4, UR7, UR16 ;  /* 0x00000007040472a4 */ /* 0x000fe4000f8e0210 */
[----:B------:R-:W-:-:S04]  /*15da0*/  UIMAD UR41, UR41, UR5, UR21 ;  /* 0x00000005292972a4 */ /* 0x000fc8000f8e0215 */
[----:B------:R-:W-:Y:S02]  /*15db0*/  USEL UR42, UR4, UR41, !UP0 ;  /* 0x00000029042a7287 */ /* 0x000fe4000c000000 */
[----:B------:R-:W-:-:S12]  /*15dc0*/  USEL UR41, UR41, UR4, !UP0 ;  /* 0x0000000429297287 */ /* 0x000fd8000c000000 */
.L_x_537:
[----:B------:R-:W-:-:S13]  /*15dd0*/  LOP3.LUT P0, RZ, R0, 0xff, RZ, 0xc0, !PT ;  /* 0x000000ff00ff7812 */ /* 0x000fda000780c0ff */
[----:B------:R-:W-:Y:S05]  /*15de0*/  @P0 BRA `(.L_x_540) ;  /* 0xfffffeb000b80947 */ /* 0x000fea000383ffff */
[----:B------:R-:W-:Y:S05]  /*15df0*/  EXIT ;  /* 0x000000000000794d */ /* 0x000fea0003800000 */
.L_x_3:
[----:B------:R-:W2:Y:S01]  /*15e00*/  LDL R5, [R1+0x204] ;  /* 0x0002040001057983 */ /* 0x000ea20000100800 */
[----:B------:R-:W-:-:S03]  /*15e10*/  ULDC.64 UR8, c[0x0][0x650] ;  /* 0x0001940000087ab9 */ /* 0x000fc60000000a00 */
[----:B------:R-:W3:Y:S01]  /*15e20*/  LDL R4, [R1+0x200] ;  /* 0x0002000001047983 */ /* 0x000ee20000100800 */
[----:B------:R-:W-:Y:S01]  /*15e30*/  PRMT R0, RZ, 0x7610, R0 ;  /* 0x00007610ff007816 */ /* 0x000fe20000000000 */
[----:B------:R-:W-:Y:S02]  /*15e40*/  IMAD.MOV.U32 R3, RZ, RZ, -0x1 ;  /* 0xffffffffff037424 */ /* 0x000fe400078e00ff */
[----:B------:R-:W-:Y:S02]  /*15e50*/  IMAD.MOV.U32 R2, RZ, RZ, -0x1 ;  /* 0xffffffffff027424 */ /* 0x000fe400078e00ff */
[----:B------:R-:W-:Y:S01]  /*15e60*/  IMAD.MOV.U32 R9, RZ, RZ, -0x1 ;  /* 0xffffffffff097424 */ /* 0x000fe200078e00ff */
[----:B--2---:R-:W-:-:S04]  /*15e70*/  ISETP.GE.U32.AND P0, PT, R5, UR8, PT ;  /* 0x0000000805007c0c */ /* 0x004fc8000bf06070 */
[----:B---3--:R-:W-:-:S13]  /*15e80*/  ISETP.GE.U32.AND.EX P0, PT, R4, UR9, PT, P0 ;  /* 0x0000000904007c0c */ /* 0x008fda000bf06100 */
[----:B------:R-:W-:Y:S05]  /*15e90*/  @P0 BRA `(.L_x_541) ;  /* 0x00000004008c0947 */ /* 0x000fea0003800000 */
[----:B------:R-:W-:Y:S01]  /*15ea0*/  I2FP.F32.U32 R0, UR4 ;  /* 0x0000000400007c45 */ /* 0x000fe20008201000 */
[----:B0-----:R-:W-:Y:S01]  /*15eb0*/  ULDC.64 UR16, c[0x0][0x628] ;  /* 0x00018a0000107ab9 */ /* 0x001fe20000000a00 */
        /* <DEDUP_REMOVED lines=24> */
.L_x_542:
        /* <DEDUP_REMOVED lines=24> */
[----:B------:R-:W-:Y:S01]  /*161c0*/  UMOV UR19, 0x1 ;  /* 0x0000000100137882 */ /* 0x000fe20000000000 */
[----:B------:R-:W-:Y:S01]  /*161d0*/  ULDC UR20, c[0x0][0x608] ;  /* 0x0001820000147ab9 */ /* 0x000fe20000000800 */
[----:B------:R-:W-:Y:S01]  /*161e0*/  USHF.L.U32 UR26, UR19, UR23, URZ ;  /* 0x00000017131a7299 */ /* 0x000fe2000800063f */
[----:B------:R-:W-:Y:S01]  /*161f0*/  ISETP.NE.AND.EX P0, PT, RZ, UR9, PT, P0 ;  /* 0x00000009ff007c0c */ /* 0x000fe2000bf05300 */
[----:B------:R-:W-:Y:S02]  /*16200*/  USHF.R.U64 UR19, UR18, UR20, UR11 ;  /* 0x0000001412137299 */ /* 0x000fe4000800120b */
[----:B------:R-:W-:Y:S02]  /*16210*/  USHF.R.U32.HI UR11, URZ, UR20, UR11 ;  /* 0x000000143f0b7299 */ /* 0x000fe4000801160b */
[----:B------:R-:W-:-:S02]  /*16220*/  UIADD3 UR15, -UR15, URZ, URZ ;  /* 0x0000003f0f0f7290 */ /* 0x000fc4000fffe13f */
[----:B------:R-:W-:Y:S01]  /*16230*/  USHF.R.U64 UR20, UR19, UR23, UR11 ;  /* 0x0000001713147299 */ /* 0x000fe2000800120b */
[----:B------:R-:W-:Y:S01]  /*16240*/  ULDC UR16, c[0x0][0x144] ;  /* 0x0000510000107ab9 */ /* 0x000fe20000000800 */
[----:B------:R-:W-:Y:S01]  /*16250*/  ULDC UR6, c[0x0][0x600] ;  /* 0x0001800000067ab9 */ /* 0x000fe20000000800 */
[----:B------:R-:W-:Y:S02]  /*16260*/  USHF.R.U32.HI UR11, URZ, UR23, UR11 ;  /* 0x000000173f0b7299 */ /* 0x000fe4000801160b */
[----:B------:R-:W-:Y:S02]  /*16270*/  UIMAD UR23, UR16, UR15, UR4 ;  /* 0x0000000f101772a4 */ /* 0x000fe4000f8e0204 */
[----:B------:R-:W-:Y:S02]  /*16280*/  UIADD3 UR22, UR6, -0x1, URZ ;  /* 0xffffffff06167890 */ /* 0x000fe4000fffe03f */
[----:B------:R-:W-:Y:S02]  /*16290*/  ULOP3.LUT UR27, URZ, UR13, URZ, 0x33, !UPT ;  /* 0x0000000d3f1b7292 */ /* 0x000fe4000f8e333f */
        /* <DEDUP_REMOVED lines=18> */
.L_x_543:
[----:B------:R-:W-:Y:S01]  /*163c0*/  UISETP.NE.AND UP0, UPT, UR45, URZ, UPT ;  /* 0x0000003f2d00728c */ /* 0x000fe2000bf05270 */
[----:B------:R-:W-:Y:S01]  /*163d0*/  IMAD.MOV.U32 R0, RZ, RZ, 0x1 ;  /* 0x00000001ff007424 */ /* 0x000fe200078e00ff */
[----:B------:R-:W-:Y:S01]  /*163e0*/  USHF.R.U64 UR8, UR4, UR24, UR11 ;  /* 0x0000001804087299 */ /* 0x000fe2000800120b */
[----:B------:R-:W-:Y:S01]  /*163f0*/  IMAD.U32 R9, RZ, RZ, UR5 ;  /* 0x00000005ff097e24 */ /* 0x000fe2000f8e00ff */
[----:B------:R-:W-:Y:S02]  /*16400*/  ULOP3.LUT UR4, UR19, UR27, URZ, 0xc0, !UPT ;  /* 0x0000001b13047292 */ /* 0x000fe4000f8ec03f */
[----:B------:R-:W-:Y:S02]  /*16410*/  ULOP3.LUT UR18, UR18, UR22, URZ, 0xc0, !UPT ;  /* 0x0000001612127292 */ /* 0x000fe4000f8ec03f */
[----:B------:R-:W-:-:S03]  /*16420*/  UIMAD UR4, UR26, UR8, UR4 ;  /* 0x000000081a0472a4 */ /* 0x000fc6000f8e0204 */
[----:B------:R-:W-:Y:S02]  /*16430*/  @UP0 UIMAD UR23, UR28, UR21, UR7 ;  /* 0x000000151c1702a4 */ /* 0x000fe4000f8e0207 */
[----:B------:R-:W-:-:S03]  /*16440*/  UIADD3 UR7, -UR8, URZ, URZ ;  /* 0x0000003f08077290 */ /* 0x000fc6000fffe13f */
[----:B------:R-:W-:Y:S01]  /*16450*/  ULDC UR8, c[0x0][0x610] ;  /* 0x0001840000087ab9 */ /* 0x000fe20000000800 */
[----:B------:R-:W-:Y:S02]  /*16460*/  UIMAD UR7, UR7, UR25, UR20 ;  /* 0x00000019070772a4 */ /* 0x000fe4000f8e0214 */
[----:B------:R-:W-:Y:S02]  /*16470*/  UIMAD UR4, UR4, UR8, UR23 ;  /* 0x00000008040472a4 */ /* 0x000fe4000f8e0217 */
[----:B------:R-:W-:-:S04]  /*16480*/  UIMAD UR7, UR7, UR6, UR18 ;  /* 0x00000006070772a4 */ /* 0x000fc8000f8e0212 */
[----:B------:R-:W-:Y:S02]  /*16490*/  USEL UR6, UR7, UR4, !UP0 ;  /* 0x0000000407067287 */ /* 0x000fe4000c000000 */
[----:B------:R-:W-:-:S04]  /*164a0*/  USEL UR4, UR4, UR7, !UP0 ;  /* 0x0000000704047287 */ /* 0x000fc8000c000000 */
[----:B------:R-:W-:Y:S02]  /*164b0*/  MOV R2, UR6 ;  /* 0x0000000600027c02 */ /* 0x000fe40008000f00 */
[----:B------:R-:W-:-:S07]  /*164c0*/  IMAD.U32 R3, RZ, RZ, UR4 ;  /* 0x00000004ff037e24 */ /* 0x000fce000f8e00ff */
.L_x_541:
[----:B------:R-:W-:-:S08]  /*164d0*/  NOP ;  /* 0x0000000000007918 */ /* 0x000fd00000000000 */
[----:B0-----:R-:W0:-:S00]  /*164e0*/  USETMAXREG.DEALLOC.CTAPOOL 0x18 ;  /* 0x00000018000079c8 */ /* 0x001e0000080e0500 */
[----:B------:R-:W-:-:S13]  /*164f0*/  ISETP.NE.AND P0, PT, RZ, UR10, PT ;  /* 0x0000000aff007c0c */ /* 0x000fda000bf05270 */
[----:B------:R-:W-:Y:S05]  /*16500*/  @P0 EXIT ;  /* 0x000000000000094d */ /* 0x000fea0003800000 */
[----:B0-----:R-:W-:Y:S01]  /*16510*/  LOP3.LUT P0, RZ, R0, 0xff, RZ, 0xc0, !PT ;  /* 0x000000ff00ff7812 */ /* 0x001fe2000780c0ff */
[----:B------:R-:W-:Y:S02]  /*16520*/  IMAD.MOV.U32 R0, RZ, RZ, 0x1 ;  /* 0x00000001ff007424 */ /* 0x000fe400078e00ff */
[----:B------:R-:W-:-:S10]  /*16530*/  IMAD.MOV.U32 R6, RZ, RZ, RZ ;  /* 0x000000ffff067224 */ /* 0x000fd400078e00ff */
[----:B------:R-:W-:Y:S05]  /*16540*/  @!P0 BRA `(.L_x_544) ;  /* 0x0000000c005c8947 */ /* 0x000fea0003800000 */
[----:B------:R-:W0:Y:S01]  /*16550*/  S2R R4, SR_TID.X ;  /* 0x0000000000047919 */ /* 0x000e220000002100 */
[----:B------:R-:W-:Y:S01]  /*16560*/  ULDC UR4, c[0x0][0x28c] ;  /* 0x0000a30000047ab9 */ /* 0x000fe20000000800 */
[----:B------:R-:W-:Y:S01]  /*16570*/  ULDC UR6, c[0x0][0x658] ;  /* 0x0001960000067ab9 */ /* 0x000fe20000000800 */
[----:B------:R-:W-:Y:S01]  /*16580*/  UIADD3 UR10, UR4, 0x1f, URZ ;  /* 0x0000001f040a7890 */ /* 0x000fe2000fffe03f */
[----:B------:R-:W-:Y:S01]  /*16590*/  BSSY B0, `(.L_x_544) ;  /* 0x00000d2000007945 */ /* 0x000fe20003800000 */
[----:B------:R-:W-:Y:S01]  /*165a0*/  UMOV UR7, 0xffffffff ;  /* 0xffffffff00077882 */ /* 0x000fe20000000000 */
[----:B------:R-:W-:Y:S01]  /*165b0*/  ULDC UR5, c[0x0][0x600] ;  /* 0x0001800000057ab9 */ /* 0x000fe20000000800 */
[----:B------:R-:W-:Y:S01]  /*165c0*/  UMOV UR9, 0x1 ;  /* 0x0000000100097882 */ /* 0x000fe20000000000 */
[----:B------:R-:W-:Y:S01]  /*165d0*/  USHF.L.U32 UR7, UR7, UR6, URZ ;  /* 0x0000000607077299 */ /* 0x000fe2000800063f */
[----:B------:R-:W-:Y:S01]  /*165e0*/  IMAD.MOV.U32 R8, RZ, RZ, 0x1 ;  /* 0x00000001ff087424 */ /* 0x000fe200078e00ff */
[----:B------:R-:W-:Y:S01]  /*165f0*/  UIADD3 UR4, UR5, -0x1, URZ ;  /* 0xffffffff05047890 */ /* 0x000fe2000fffe03f */
[----:B------:R-:W-:Y:S01]  /*16600*/  IMAD.MOV.U32 R0, RZ, RZ, 0x1 ;  /* 0x00000001ff007424 */ /* 0x000fe200078e00ff */
[----:B------:R-:W-:Y:S01]  /*16610*/  USHF.R.S32.HI UR11, URZ, 0x1f, UR10 ;  /* 0x0000001f3f0b7899 */ /* 0x000fe2000801140a */
[----:B------:R-:W-:Y:S01]  /*16620*/  IMAD.MOV.U32 R6, RZ, RZ, RZ ;  /* 0x000000ffff067224 */ /* 0x000fe200078e00ff */
[----:B------:R-:W-:Y:S01]  /*16630*/  ULDC UR8, c[0x0][0xc] ;  /* 0x0000030000087ab9 */ /* 0x000fe20000000800 */
[----:B------:R-:W-:-:S02]  /*16640*/  USHF.L.U32 UR5, UR9, UR6, URZ ;  /* 0x0000000609057299 */ /* 0x000fc4000800063f */
[----:B------:R-:W-:Y:S01]  /*16650*/  ULEA.HI UR11, UR11, UR10, URZ, 0x5 ;  /* 0x0000000a0b0b7291 */ /* 0x000fe2000f8f283f */
[----:B------:R-:W-:Y:S01]  /*16660*/  ULDC UR9, c[0x0][0x10] ;  /* 0x0000040000097ab9 */ /* 0x000fe20000000800 */
[----:B------:R-:W-:Y:S02]  /*16670*/  ULOP3.LUT UR6, URZ, UR7, URZ, 0x33, !UPT ;  /* 0x000000073f067292 */ /* 0x000fe4000f8e333f */
[----:B------:R-:W-:Y:S01]  /*16680*/  UIMAD.WIDE.U32 UR8, UR8, UR9, URZ ;  /* 0x00000009080872a5 */ /* 0x000fe2000f8e003f */
[----:B------:R-:W-:Y:S01]  /*16690*/  ULDC UR7, c[0x0][0x14] ;  /* 0x0000050000077ab9 */ /* 0x000fe20000000800 */
[----:B------:R-:W-:Y:S02]  /*166a0*/  USHF.R.S32.HI UR18, URZ, 0x5, UR11 ;  /* 0x000000053f127899 */ /* 0x000fe4000801140b */
[----:B------:R-:W-:Y:S02]  /*166b0*/  UIMAD.WIDE.U32 UR20, UR8, UR7, URZ ;  /* 0x00000007081472a5 */ /* 0x000fe4000f8e003f */
[----:B------:R-:W-:-:S02]  /*166c0*/  UIMAD UR13, UR9, UR7, URZ ;  /* 0x00000007090d72a4 */ /* 0x000fc4000f8e023f */
[----:B------:R-:W-:Y:S01]  /*166d0*/  ULOP3.LUT UR24, UR40, 0x2, URZ, 0xfc, !UPT ;  /* 0x0000000228187892 */ /* 0x000fe2000f8efc3f */
[C---:B0-----:R-:W-:Y:S01]  /*166e0*/  LOP3.LUT P3, RZ, R4.reuse, 0x7f, RZ, 0xc0, !PT ;  /* 0x0000007f04ff7812 */ /* 0x041fe2000786c0ff */
[----:B------:R-:W-:Y:S01]  /*166f0*/  UIADD3 UR13, UR21, UR13, URZ ;  /* 0x0000000d150d7290 */ /* 0x000fe2000fffe03f */
[----:B------:R-:W-:Y:S01]  /*16700*/  LOP3.LUT P0, RZ, R4, 0x1f, RZ, 0xc0, !PT ;  /* 0x0000001f04ff7812 */ /* 0x000fe2000780c0ff */
[----:B------:R-:W-:Y:S01]  /*16710*/  UIADD3 UR25, UR18, 0x1, URZ ;  /* 0x0000000112197890 */ /* 0x000fe2000fffe03f */
[----:B------:R-:W-:Y:S02]  /*16720*/  ULDC.64 UR22, c[0x0][0x198] ;  /* 0x0000660000167ab9 */ /* 0x000fe40000000a00 */
[----:B------:R-:W-:-:S13]  /*16730*/  PLOP3.LUT P0, PT, P0, P3, PT, 0x8a, 0x0 ;  /* 0x000000000000781c */ /* 0x000fda0000707172 */
.L_x_556:
[----:B------:R-:W-:-:S03]  /*16740*/  UMOV UR7, 0xffffffff ;  /* 0xffffffff00077882 */ /* 0x000fc60000000000 */
[----:B------:R-:W-:Y:S05]  /*16750*/  BRA.DIV UR7, `(.L_x_545) ;  /* 0x0000000e07807947 */ /* 0x000fea000b800000 */
[----:B------:R-:W-:-:S13]  /*16760*/  ELECT P6, URZ, PT ;  /* 0x00000000003f782f */ /* 0x000fda00038c0000 */
.L_x_565:
[----:B------:R-:W0:Y:S01]  /*16770*/  LDC R4, c[0x0][0x28c] ;  /* 0x0000a300ff047b82 */ /* 0x000e220000000800 */
[----:B------:R-:W-:Y:S01]  /*16780*/  BSSY B1, `(.L_x_546) ;  /* 0x0000035000017945 */ /* 0x000fe20003800000 */
[----:B0-----:R-:W-:-:S13]  /*16790*/  ISETP.LT.OR P6, PT, R4, 0x1, !P6 ;  /* 0x000000010400780c */ /* 0x001fda00077c1670 */
[----:B------:R-:W-:Y:S05]  /*167a0*/  @P6 BRA `(.L_x_547) ;  /* 0x0000000000c86947 */ /* 0x000fea0003800000 */
[----:B------:R-:W-:Y:S01]  /*167b0*/  IMAD.SHL.U32 R11, R3, 0x100, RZ ;  /* 0x00000100030b7824 */ /* 0x000fe200078e00ff */
[----:B------:R-:W-:Y:S01]  /*167c0*/  SHF.L.U32 R2, R2, 0x8, RZ ;  /* 0x0000000802027819 */ /* 0x000fe200000006ff */
[----:B------:R-:W-:Y:S02]  /*167d0*/  IMAD.MOV.U32 R12, RZ, RZ, RZ ;  /* 0x000000ffff0c7224 */ /* 0x000fe400078e00ff */
[----:B------:R-:W-:Y:S02]  /*167e0*/  IMAD.U32 R14, RZ, RZ, UR25 ;  /* 0x00000019ff0e7e24 */ /* 0x000fe4000f8e00ff */
[----:B------:R-:W-:Y:S02]  /*167f0*/  IMAD.MOV.U32 R3, RZ, RZ, R0 ;  /* 0x000000ffff037224 */ /* 0x000fe400078e0000 */
[----:B------:R-:W-:-:S07]  /*16800*/  IMAD.MOV.U32 R4, RZ, RZ, R6 ;  /* 0x000000ffff047224 */ /* 0x000fce00078e0006 */
.L_x_551:
[----:B------:R-:W0:Y:S01]  /*16810*/  S2R R10, SR_CgaCtaId ;  /* 0x00000000000a7919 */ /* 0x000e220000008800 */
[----:B------:R-:W-:Y:S01]  /*16820*/  MOV R5, 0x400 ;  /* 0x0000040000057802 */ /* 0x000fe20000000f00 */
[----:B------:R-:W1:Y:S03]  /*16830*/  @!P3 LDC R7, c[0x0][0x500] ;  /* 0x00014000ff07bb82 */ /* 0x000e660000000800 */
[----:B0-----:R-:W-:Y:S02]  /*16840*/  LEA R13, R10, R5, 0x18 ;  /* 0x000000050a0d7211 */ /* 0x001fe400078ec0ff */
[----:B------:R-:W-:-:S03]  /*16850*/  SHF.L.U32 R5, R3, 0x1f, RZ ;  /* 0x0000001f03057819 */ /* 0x000fc600000006ff */
[----:B------:R-:W-:-:S04]  /*16860*/  IMAD R10, R4, 0x8, R13 ;  /* 0x00000008040a7824 */ /* 0x000fc800078e020d */
[----:B------:R-:W0:Y:S02]  /*16870*/  SYNCS.PHASECHK.TRANS64.TRYWAIT P1, [R10+URZ+0x10], R5 ;  /* 0x000010050a0075a7 */ /* 0x000e24000802017f */
[----:B01----:R-:W-:Y:S05]  /*16880*/  @!P1 BRA `(.L_x_548) ;  /* 0x0000000c00549947 */ /* 0x003fea0003800000 */
.L_x_566:
[----:B------:R-:W-:Y:S01]  /*16890*/  UPRMT UR7, UR24, 0x9910, URZ ;  /* 0x0000991018077896 */ /* 0x000fe2000800003f */
[----:B------:R1:W-:Y:S03]  /*168a0*/  @!P3 SYNCS.ARRIVE.TRANS64 RZ, [R10+URZ], R7 ;  /* 0x000000070affb9a7 */ /* 0x0003e6000800003f */
[----:B------:R-:W-:-:S06]  /*168b0*/  UISETP.NE.AND UP0, UPT, UR7, 0x2, UPT ;  /* 0x000000020700788c */ /* 0x000fcc000bf05270 */
[----:B------:R-:W-:-:S13]  /*168c0*/  PLOP3.LUT P1, PT, PT, PT, UP0, 0x80, 0x0 ;  /* 0x000000000000781c */ /* 0x000fda0003f2f008 */
[----:B-1----:R-:W-:Y:S05]  /*168d0*/  @P1 BRA `(.L_x_549) ;  /* 0x0000000000041947 */ /* 0x002fea0003800000 */
[----:B------:R-:W-:Y:S01]  /*168e0*/  BPT.TRAP 0x1 ;  /* 0x000000040000795c */ /* 0x000fe20000300000 */
.L_x_549:
[----:B------:R-:W-:Y:S05]  /*168f0*/  @P0 BRA `(.L_x_550) ;  /* 0x0000000000040947 */ /* 0x000fea0003800000 */
[----:B------:R-:W-:Y:S01]  /*16900*/  BPT.TRAP 0x1 ;  /* 0x000000040000795c */ /* 0x000fe20000300000 */
.L_x_550:
[----:B------:R-:W-:Y:S01]  /*16910*/  LEA R13, R4, R13, 0xe ;  /* 0x0000000d040d7211 */ /* 0x000fe200078e70ff */
[----:B------:R-:W-:Y:S01]  /*16920*/  VIADD R14, R14, 0xffffffff ;  /* 0xffffffff0e0e7836 */ /* 0x000fe20000000000 */
[----:B------:R-:W-:Y:S01]  /*16930*/  R2UR UR9, R10 ;  /* 0x000000000a0972ca */ /* 0x000fe200000e0000 */
[----:B------:R-:W-:Y:S01]  /*16940*/  UIADD3 UR14, UP0, UR22, 0xf0, URZ ;  /* 0x000000f0160e7890 */ /* 0x000fe2000ff1e03f */
[----:B------:R-:W-:Y:S01]  /*16950*/  R2UR UR7, R13 ;  /* 0x000000000d0772ca */ /* 0x000fe200000e0000 */
[----:B------:R-:W-:Y:S01]  /*16960*/  UIADD3 UR26, UP1, UR22, 0x1f0, URZ ;  /* 0x000001f0161a7890 */ /* 0x000fe2000ff3e03f */
[----:B------:R-:W-:Y:S01]  /*16970*/  R2UR UR11, R11 ;  /* 0x000000000b0b72ca */ /* 0x000fe200000e0000 */
[----:B------:R-:W-:Y:S01]  /*16980*/  UIADD3.X UR15, URZ, UR23, URZ, UP0, !UPT ;  /* 0x000000173f0f7290 */ /* 0x000fe200087fe43f */
[----:B------:R-:W-:Y:S01]  /*16990*/  R2UR UR10, R12 ;  /* 0x000000000c0a72ca */ /* 0x000fe200000e0000 */
[----:B------:R-:W-:Y:S01]  /*169a0*/  VIADD R4, R4, 0x1 ;  /* 0x0000000104047836 */ /* 0x000fe20000000000 */
[----:B------:R-:W-:Y:S01]  /*169b0*/  R2UR UR12, R9 ;  /* 0x00000000090c72ca */ /* 0x000fe200000e0000 */
[----:B------:R-:W-:Y:S01]  /*169c0*/  UIADD3.X UR27, URZ, UR23, URZ, UP1, !UPT ;  /* 0x000000173f1b7290 */ /* 0x000fe20008ffe43f */
[----:B------:R-:W-:Y:S01]  /*169d0*/  R2UR UR19, R2 ;  /* 0x00000000021372ca */ /* 0x000fe200000e0000 */
[----:B------:R-:W-:Y:S01]  /*169e0*/  UMOV UR16, 0x0 ;  /* 0x0000000000107882 */ /* 0x000fe20000000000 */
[----:B------:R-:W-:Y:S01]  /*169f0*/  ISETP.GT.AND P2, PT, R14, 0x1, PT ;  /* 0x000000010e00780c */ /* 0x000fe20003f44270 */
[----:B------:R-:W-:Y:S01]  /*16a00*/  UMOV UR17, 0x10000000 ;  /* 0x1000000000117882 */ /* 0x000fe20000000000 */
[----:B------:R-:W-:Y:S01]  /*16a10*/  ISETP.NE.AND P1, PT, R4, 0x2, PT ;  /* 0x000000020400780c */ /* 0x000fe20003f25270 */
[----:B------:R-:W-:Y:S01]  /*16a20*/  UIADD3 UR8, UR7, 0x100, URZ ;  /* 0x0000010007087890 */ /* 0x000fe2000fffe03f */
[----:B------:R-:W-:Y:S01]  /*16a30*/  VIADD R12, R12, 0x20 ;  /* 0x000000200c0c7836 */ /* 0x000fe20000000000 */
[----:B------:R-:W-:Y:S01]  /*16a40*/  UIADD3 UR7, UR7, 0x8100, URZ ;  /* 0x0000810007077890 */ /* 0x000fe2000fffe03f */
[----:B0-----:R-:W-:-:S02]  /*16a50*/  SEL R10, RZ, 0x1, P1 ;  /* 0x00000001ff0a7807 */ /* 0x001fc40000800000 */
[----:B------:R-:W-:Y:S02]  /*16a60*/  SEL R4, R4, RZ, P1 ;  /* 0x000000ff04047207 */ /* 0x000fe40000800000 */
[----:B------:R-:W-:Y:S02]  /*16a70*/  LOP3.LUT R3, R3, R10, RZ, 0x3c, !PT ;  /* 0x0000000a03037212 */ /* 0x000fe400078e3cff */
[----:B------:R0:W-:Y:S02]  /*16a80*/  UTMALDG.3D [UR8], [UR14], desc[UR16] ;  /* 0x000010080e0075b4 */ /* 0x0001e40008011000 */
[----:B0-----:R-:W-:Y:S01]  /*16a90*/  UMOV UR8, UR7 ;  /* 0x0000000700087c82 */ /* 0x001fe20008000000 */
[----:B------:R-:W-:Y:S02]  /*16aa0*/  UMOV UR11, UR19 ;  /* 0x00000013000b7c82 */ /* 0x000fe40008000000 */
[----:B------:R0:W-:Y:S02]  /*16ab0*/  UTMALDG.3D [UR8], [UR26], desc[UR16] ;  /* 0x000010081a0075b4 */ /* 0x0001e40008011000 */
[----:B0-----:R-:W-:Y:S05]  /*16ac0*/  @P2 BRA `(.L_x_551) ;  /* 0xfffffffc00502947 */ /* 0x001fea000383ffff */
.L_x_547:
[----:B------:R-:W-:Y:S05]  /*16ad0*/  BSYNC B1 ;  /* 0x0000000000017941 */ /* 0x000fea0003800000 */
.L_x_546:
[----:B------:R-:W2:Y:S01]  /*16ae0*/  LDL.LU R15, [R1+0x200] ;  /* 0x00020000010f7983 */ /* 0x000ea20000300800 */
[----:B------:R-:W-:Y:S01]  /*16af0*/  LOP3.LUT P4, RZ, R8, 0xff, RZ, 0xc0, !PT ;  /* 0x000000ff08ff7812 */ /* 0x000fe2000788c0ff */
[----:B------:R-:W-:Y:S01]  /*16b00*/  VIADD R6, R6, UR18 ;  /* 0x0000001206067c36 */ /* 0x000fe20008000000 */
[----:B------:R-:W-:Y:S01]  /*16b10*/  ULDC.64 UR8, c[0x0][0x650] ;  /* 0x0001940000087ab9 */ /* 0x000fe20000000a00 */
[----:B------:R-:W3:Y:S01]  /*16b20*/  LDL.LU R13, [R1+0x204] ;  /* 0x00020400010d7983 */ /* 0x000ee20000300800 */
[----:B------:R-:W-:Y:S01]  /*16b30*/  BSSY B1, `(.L_x_552) ;  /* 0x0000075000017945 */ /* 0x000fe20003800000 */
[----:B------:R-:W-:Y:S01]  /*16b40*/  IMAD.MOV.U32 R9, RZ, RZ, -0x1 ;  /* 0xffffffffff097424 */ /* 0x000fe200078e00ff */
[----:B------:R-:W-:Y:S02]  /*16b50*/  SHF.R.U32.HI R2, RZ, 0x1, R6 ;  /* 0x00000001ff027819 */ /* 0x000fe40000011606 */
[----:B------:R-:W-:Y:S02]  /*16b60*/  ISETP.GT.U32.AND P1, PT, R6, 0x1, PT ;  /* 0x000000010600780c */ /* 0x000fe40003f24070 */
[----:B------:R-:W-:-:S02]  /*16b70*/  LOP3.LUT R2, R2, 0x1, RZ, 0xc0, !PT ;  /* 0x0000000102027812 */ /* 0x000fc400078ec0ff */
[----:B------:R-:W-:Y:S01]  /*16b80*/  LOP3.LUT R6, R6, 0x1, RZ, 0xc0, !PT ;  /* 0x0000000106067812 */ /* 0x000fe200078ec0ff */
[----:B------:R-:W0:Y:S01]  /*16b90*/  @P4 S2R R3, SR_CgaCtaId ;  /* 0x0000000000034919 */ /* 0x000e220000008800 */
[----:B------:R-:W-:Y:S02]  /*16ba0*/  ISETP.NE.U32.AND P2, PT, R2, 0x1, PT ;  /* 0x000000010200780c */ /* 0x000fe40003f45070 */
[----:B------:R-:W-:Y:S02]  /*16bb0*/  @P4 MOV R2, 0x400 ;  /* 0x0000040000024802 */ /* 0x000fe40000000f00 */
[----:B------:R-:W-:Y:S02]  /*16bc0*/  PRMT R4, RZ, 0x7610, R4 ;  /* 0x00007610ff047816 */ /* 0x000fe40000000004 */
[----:B------:R-:W-:Y:S02]  /*16bd0*/  PRMT R8, RZ, 0x7610, R8 ;  /* 0x00007610ff087816 */ /* 0x000fe40000000008 */
[----:B0-----:R-:W-:Y:S01]  /*16be0*/  @P4 LEA R2, R3, R2, 0x18 ;  /* 0x0000000203024211 */ /* 0x001fe200078ec0ff */
[----:B------:R-:W-:-:S03]  /*16bf0*/  IMAD.U32 R3, RZ, RZ, UR18 ;  /* 0x00000012ff037e24 */ /* 0x000fc6000f8e00ff */
[----:B------:R0:W-:Y:S02]  /*16c00*/  @P4 SYNCS.ARRIVE.TRANS64.A1T0 RZ, [R2+URZ+0x38], RZ ;  /* 0x000038ff02ff49a7 */ /* 0x0001e4000810003f */
[C---:B------:R-:W-:Y:S02]  /*16c10*/  ISETP.LT.U32.AND P1, PT, R3.reuse, 0x2, P1 ;  /* 0x000000020300780c */ /* 0x040fe40000f21070 */
[----:B------:R-:W-:Y:S02]  /*16c20*/  ISETP.GT.U32.AND P2, PT, R3, 0x1, !P2 ;  /* 0x000000010300780c */ /* 0x000fe40005744070 */
[----:B------:R-:W-:Y:S02]  /*16c30*/  SEL R3, RZ, 0x1, !P1 ;  /* 0x00000001ff037807 */ /* 0x000fe40004800000 */
[----:B0-----:R-:W-:-:S04]  /*16c40*/  SEL R2, RZ, 0x1, !P2 ;  /* 0x00000001ff027807 */ /* 0x001fc80005000000 */
[----:B------:R-:W-:Y:S01]  /*16c50*/  LOP3.LUT R0, R2, R0, R3, 0x96, !PT ;  /* 0x0000000002007212 */ /* 0x000fe200078e9603 */
[----:B------:R-:W-:Y:S01]  /*16c60*/  IMAD.MOV.U32 R3, RZ, RZ, -0x1 ;  /* 0xffffffffff037424 */ /* 0x000fe200078e00ff */
[----:B------:R-:W-:Y:S02]  /*16c70*/  MOV R2, 0xffffffff ;  /* 0xffffffff00027802 */ /* 0x000fe40000000f00 */
[----:B---3--:R-:W-:-:S04]  /*16c80*/  IADD3 R13, P1, R13, UR20, RZ ;  /* 0x000000140d0d7c10 */ /* 0x008fc8000ff3e0ff */
[----:B--2---:R-:W-:Y:S01]  /*16c90*/  IADD3.X R15, R15, UR13, RZ, P1, !PT ;  /* 0x0000000d0f0f7c10 */ /* 0x004fe20008ffe4ff */
[----:B------:R0:W-:Y:S01]  /*16ca0*/  STL [R1+0x204], R13 ;  /* 0x0002040d01007387 */ /* 0x0001e20000100800 */
[----:B------:R-:W-:-:S03]  /*16cb0*/  ISETP.GE.U32.AND P1, PT, R13, UR8, PT ;  /* 0x000000080d007c0c */ /* 0x000fc6000bf26070 */
[----:B------:R0:W-:Y:S01]  /*16cc0*/  STL [R1+0x200], R15 ;  /* 0x0002000f01007387 */ /* 0x0001e20000100800 */
[----:B------:R-:W-:-:S13]  /*16cd0*/  ISETP.GE.U32.AND.EX P1, PT, R15, UR9, PT, P1 ;  /* 0x000000090f007c0c */ /* 0x000fda000bf26110 */
[----:B0-----:R-:W-:Y:S05]  /*16ce0*/  @P1 BRA `(.L_x_553) ;  /* 0x0000000400641947 */ /* 0x001fea0003800000 */
[----:B------:R-:W0:Y:S01]  /*16cf0*/  S2R R7, SR_CTAID.X ;  /* 0x0000000000077919 */ /* 0x000e220000002500 */
[----:B------:R-:W-:Y:S01]  /*16d00*/  ULDC UR7, c[0x0][0x150] ;  /* 0x0000540000077ab9 */ /* 0x000fe20000000800 */
[----:B------:R-:W1:Y:S01]  /*16d10*/  LDC R4, c[0x0][0x144] ;  /* 0x00005100ff047b82 */ /* 0x000e620000000800 */
[----:B------:R-:W-:Y:S01]  /*16d20*/  UISETP.NE.AND UP0, UPT, UR45, URZ, UPT ;  /* 0x0000003f2d00728c */ /* 0x000fe2000bf05270 */
[----:B------:R-:W2:Y:S01]  /*16d30*/  S2R R5, SR_CTAID.Y ;  /* 0x0000000000057919 */ /* 0x000ea20000002600 */
[----:B------:R-:W-:Y:S01]  /*16d40*/  ULDC.64 UR8, c[0x0][0x628] ;  /* 0x00018a0000087ab9 */ /* 0x000fe20000000a00 */
[----:B------:R-:W-:-:S03]  /*16d50*/  ULDC UR10, c[0x0][0x630] ;  /* 0x00018c00000a7ab9 */ /* 0x000fc60000000800 */
[----:B------:R-:W-:Y:S01]  /*16d60*/  PLOP3.LUT P1, PT, PT, PT, UP0, 0x80, 0x0 ;  /* 0x000000000000781c */ /* 0x000fe20003f2f008 */
[----:B------:R-:W3:Y:S01]  /*16d70*/  LDC R10, c[0x0][0x148] ;  /* 0x00005200ff0a7b82 */ /* 0x000ee20000000800 */
[----:B0-----:R-:W-:Y:S02]  /*16d80*/  I2FP.F32.U32 R2, R7 ;  /* 0x0000000700027245 */ /* 0x001fe40000201000 */
[----:B--2---:R-:W-:-:S03]  /*16d90*/  I2FP.F32.U32 R3, R5 ;  /* 0x0000000500037245 */ /* 0x004fc60000201000 */
[----:B------:R-:W-:Y:S01]  /*16da0*/  FMUL R2, R2, UR7 ;  /* 0x0000000702027c20 */ /* 0x000fe20008400000 */
[----:B------:R-:W-:Y:S02]  /*16db0*/  ULDC UR7, c[0x0][0x154] ;  /* 0x0000550000077ab9 */ /* 0x000fe40000000800 */
[----:B------:R-:W-:-:S03]  /*16dc0*/  FMUL R9, R3, UR7 ;  /* 0x0000000703097c20 */ /* 0x000fc60008400000 */
[----:B------:R-:W0:Y:S08]  /*16dd0*/  F2I.U32.TRUNC.NTZ R2, R2 ;  /* 0x0000000200027305 */ /* 0x000e30000020f000 */
[----:B------:R-:W2:Y:S01]  /*16de0*/  F2I.U32.TRUNC.NTZ R9, R9 ;  /* 0x0000000900097305 */ /* 0x000ea2000020f000 */
[----:B0-----:R-:W-:Y:S02]  /*16df0*/  IMAD.MOV R3, RZ, RZ, -R2 ;  /* 0x000000ffff037224 */ /* 0x001fe400078e0a02 */
[----:B------:R-:W-:-:S02]  /*16e00*/  IMAD.MOV.U32 R2, RZ, RZ, R13 ;  /* 0x000000ffff027224 */ /* 0x000fc400078e000d */
[----:B-1----:R-:W-:Y:S02]  /*16e10*/  IMAD R7, R4, R3, R7 ;  /* 0x0000000304077224 */ /* 0x002fe400078e0207 */
[----:B--2---:R-:W-:-:S04]  /*16e20*/  IMAD.MOV R3, RZ, RZ, -R9 ;  /* 0x000000ffff037224 */ /* 0x004fc800078e0a09 */
[----:B---3--:R-:W-:Y:S01]  /*16e30*/  @P1 IMAD R7, R10, R3, R5 ;  /* 0x000000030a071224 */ /* 0x008fe200078e0205 */
[----:B------:R-:W-:Y:S01]  /*16e40*/  ISETP.NE.U32.AND P1, PT, RZ, UR8, PT ;  /* 0x00000008ff007c0c */ /* 0x000fe2000bf25070 */
[----:B------:R-:W-:-:S03]  /*16e50*/  IMAD.MOV.U32 R3, RZ, RZ, R15 ;  /* 0x000000ffff037224 */ /* 0x000fc600078e000f */
[----:B------:R-:W-:-:S13]  /*16e60*/  ISETP.NE.AND.EX P1, PT, RZ, UR9, PT, P1 ;  /* 0x00000009ff007c0c */ /* 0x000fda000bf25310 */
[----:B------:R-:W-:Y:S05]  /*16e70*/  @!P1 BRA `(.L_x_554) ;  /* 0x0000000000289947 */ /* 0x000fea0003800000 */
[----:B------:R-:W-:Y:S02]  /*16e80*/  ULDC UR7, c[0x0][0x634] ;  /* 0x00018d0000077ab9 */ /* 0x000fe40000000800 */
[----:B------:R-:W-:-:S05]  /*16e90*/  IADD3 R3, P1, R13, UR7, RZ ;  /* 0x000000070d037c10 */ /* 0x000fca000ff3e0ff */
[----:B------:R-:W-:-:S04]  /*16ea0*/  IMAD.X R9, RZ, RZ, R15, P1 ;  /* 0x000000ffff097224 */ /* 0x000fc800008e060f */
[----:B------:R-:W-:-:S04]  /*16eb0*/  IMAD.WIDE.U32 R4, R9, UR8, RZ ;  /* 0x0000000809047c25 */ /* 0x000fc8000f8e00ff */
[----:B------:R-:W-:-:S04]  /*16ec0*/  IMAD.WIDE.U32 R4, P1, R3, UR9, R4 ;  /* 0x0000000903047c25 */ /* 0x000fc8000f820004 */
[----:B------:R-:W-:-:S04]  /*16ed0*/  IMAD.WIDE.U32 R2, R3, UR8, RZ ;  /* 0x0000000803027c25 */ /* 0x000fc8000f8e00ff */
[----:B------:R-:W-:Y:S01]  /*16ee0*/  IMAD.MOV.U32 R2, RZ, RZ, R5 ;  /* 0x000000ffff027224 */ /* 0x000fe200078e0005 */
[----:B------:R-:W-:Y:S02]  /*16ef0*/  IADD3 RZ, P2, R3, R4, RZ ;  /* 0x0000000403ff7210 */ /* 0x000fe40007f5e0ff */
[----:B------:R-:W-:-:S03]  /*16f00*/  IADD3.X R3, RZ, RZ, RZ, P1, !PT ;  /* 0x000000ffff037210 */ /* 0x000fc60000ffe4ff */
[----:B------:R-:W-:-:S08]  /*16f10*/  IMAD.WIDE.U32.X R2, R9, UR9, R2, P2 ;  /* 0x0000000909027c25 */ /* 0x000fd000090e0402 */
.L_x_554:
[--C-:B------:R-:W-:Y:S01]  /*16f20*/  SHF.R.U64 R9, R2, UR10, R3.reuse ;  /* 0x0000000a02097c19 */ /* 0x100fe20008001203 */
[----:B------:R-:W-:Y:S01]  /*16f30*/  ULDC.64 UR8, c[0x0][0x620] ;  /* 0x0001880000087ab9 */ /* 0x000fe20000000a00 */
[----:B------:R-:W-:Y:S01]  /*16f40*/  SHF.R.U32.HI R2, RZ, UR10, R3 ;  /* 0x0000000aff027c19 */ /* 0x000fe20008011603 */
[----:B------:R-:W-:Y:S01]  /*16f50*/  IMAD.MOV.U32 R3, RZ, RZ, R15 ;  /* 0x000000ffff037224 */ /* 0x000fe200078e000f */
[----:B------:R-:W-:Y:S01]  /*16f60*/  IADD3 R11, P1, RZ, -R9, RZ ;  /* 0x80000009ff0b7210 */ /* 0x000fe20007f3e0ff */
[----:B------:R-:W-:-:S04]  /*16f70*/  ULDC UR7, c[0x0][0x618] ;  /* 0x0001860000077ab9 */ /* 0x000fc80000000800 */
[----:B------:R-:W-:-:S04]  /*16f80*/  IMAD.X R2, RZ, RZ, ~R2, P1 ;  /* 0x000000ffff027224 */ /* 0x000fc800008e0e02 */
[----:B------:R-:W-:-:S04]  /*16f90*/  IMAD R2, R2, UR8, RZ ;  /* 0x0000000802027c24 */ /* 0x000fc8000f8e02ff */
[----:B------:R-:W-:Y:S02]  /*16fa0*/  IMAD R5, R11, UR9, R2 ;  /* 0x000000090b057c24 */ /* 0x000fe4000f8e0202 */
[----:B------:R-:W-:-:S04]  /*16fb0*/  IMAD.MOV.U32 R2, RZ, RZ, R13 ;  /* 0x000000ffff027224 */ /* 0x000fc800078e000d */
[----:B------:R-:W-:Y:S01]  /*16fc0*/  IMAD.WIDE.U32 R2, R11, UR8, R2 ;  /* 0x000000080b027c25 */ /* 0x000fe2000f8e0002 */
[----:B------:R-:W-:Y:S02]  /*16fd0*/  ULDC.64 UR8, c[0x0][0x640] ;  /* 0x0001900000087ab9 */ /* 0x000fe40000000a00 */
[----:B------:R-:W-:Y:S01]  /*16fe0*/  ISETP.NE.U32.AND P1, PT, RZ, UR8, PT ;  /* 0x00000008ff007c0c */ /* 0x000fe2000bf25070 */
[----:B------:R-:W-:-:S03]  /*16ff0*/  IMAD.IADD R3, R3, 0x1, R5 ;  /* 0x0000000103037824 */ /* 0x000fc600078e0205 */
[----:B------:R-:W-:Y:S02]  /*17000*/  ISETP.NE.AND.EX P1, PT, RZ, UR9, PT, P1 ;  /* 0x00000009ff007c0c */ /* 0x000fe4000bf25310 */
[--C-:B------:R-:W-:Y:S02]  /*17010*/  SHF.R.U64 R10, R2, UR7, R3.reuse ;  /* 0x00000007020a7c19 */ /* 0x100fe40008001203 */
[----:B------:R-:W-:Y:S01]  /*17020*/  SHF.R.U32.HI R3, RZ, UR7, R3 ;  /* 0x00000007ff037c19 */ /* 0x000fe20008011603 */
[----:B------:R-:W-:-:S03]  /*17030*/  ULDC UR7, c[0x0][0x608] ;  /* 0x0001820000077ab9 */ /* 0x000fc60000000800 */
[--C-:B------:R-:W-:Y:S02]  /*17040*/  SHF.R.U64 R12, R10, UR7, R3.reuse ;  /* 0x000000070a0c7c19 */ /* 0x100fe40008001203 */
[----:B------:R-:W-:Y:S01]  /*17050*/  SHF.R.U32.HI R3, RZ, UR7, R3 ;  /* 0x00000007ff037c19 */ /* 0x000fe20008011603 */
[----:B------:R-:W-:-:S03]  /*17060*/  ULDC UR7, c[0x0][0x658] ;  /* 0x0001960000077ab9 */ /* 0x000fc60000000800 */
[--C-:B------:R-:W-:Y:S02]  /*17070*/  SHF.R.U64 R11, R12, UR7, R3.reuse ;  /* 0x000000070c0b7c19 */ /* 0x100fe40008001203 */
[----:B------:R-:W-:-:S03]  /*17080*/  SHF.R.U32.HI R13, RZ, UR7, R3 ;  /* 0x00000007ff0d7c19 */ /* 0x000fc60008011603 */
[----:B------:R-:W-:Y:S01]  /*17090*/  IMAD.MOV.U32 R2, RZ, RZ, R11 ;  /* 0x000000ffff027224 */ /* 0x000fe200078e000b */
[----:B------:R-:W-:Y:S01]  /*170a0*/  MOV R3, R13 ;  /* 0x0000000d00037202 */ /* 0x000fe20000000f00 */
[----:B------:R-:W-:Y:S06]  /*170b0*/  @!P1 BRA `(.L_x_555) ;  /* 0x0000000000289947 */ /* 0x000fec0003800000 */
[----:B------:R-:W-:Y:S02]  /*170c0*/  ULDC UR7, c[0x0][0x64c] ;  /* 0x0001930000077ab9 */ /* 0x000fe40000000800 */
[----:B------:R-:W-:-:S05]  /*170d0*/  IADD3 R3, P1, R11, UR7, RZ ;  /* 0x000000070b037c10 */ /* 0x000fca000ff3e0ff */
[----:B------:R-:W-:-:S04]  /*170e0*/  IMAD.X R13, RZ, RZ, R13, P1 ;  /* 0x000000ffff0d7224 */ /* 0x000fc800008e060d */
[----:B------:R-:W-:-:S04]  /*170f0*/  IMAD.WIDE.U32 R4, R13, UR8, RZ ;  /* 0x000000080d047c25 */ /* 0x000fc8000f8e00ff */
[----:B------:R-:W-:-:S04]  /*17100*/  IMAD.WIDE.U32 R4, P1, R3, UR9, R4 ;  /* 0x0000000903047c25 */ /* 0x000fc8000f820004 */
[----:B------:R-:W-:-:S04]  /*17110*/  IMAD.WIDE.U32 R2, R3, UR8, RZ ;  /* 0x0000000803027c25 */ /* 0x000fc8000f8e00ff */
[----:B------:R-:W-:Y:S01]  /*17120*/  IMAD.MOV.U32 R2, RZ, RZ, R5 ;  /* 0x000000ffff027224 */ /* 0x000fe200078e0005 */
[----:B------:R-:W-:Y:S01]  /*17130*/  IADD3 RZ, P2, R3, R4, RZ ;  /* 0x0000000403ff7210 */ /* 0x000fe20007f5e0ff */
[----:B------:R-:W-:-:S04]  /*17140*/  IMAD.X R3, RZ, RZ, RZ, P1 ;  /* 0x000000ffff037224 */ /* 0x000fc800008e06ff */
[----:B------:R-:W-:-:S08]  /*17150*/  IMAD.WIDE.U32.X R2, R13, UR9, R2, P2 ;  /* 0x000000090d027c25 */ /* 0x000fd000090e0402 */
.L_x_555:
[----:B------:R-:W-:Y:S01]  /*17160*/  ULDC UR7, c[0x0][0x648] ;  /* 0x0001920000077ab9 */ /* 0x000fe20000000800 */
[----:B------:R-:W-:Y:S01]  /*17170*/  LOP3.LUT R12, R12, UR6, RZ, 0xc0, !PT ;  /* 0x000000060c0c7c12 */ /* 0x000fe2000f8ec0ff */
[----:B------:R-:W-:Y:S01]  /*17180*/  UISETP.NE.AND UP0, UPT, UR45, URZ, UPT ;  /* 0x0000003f2d00728c */ /* 0x000fe2000bf05270 */
[----:B------:R-:W-:Y:S01]  /*17190*/  SHF.R.U64 R3, R2, UR7, R3 ;  /* 0x0000000702037c19 */ /* 0x000fe20008001203 */
[----:B------:R-:W-:Y:S01]  /*171a0*/  ULDC UR7, c[0x0][0x638] ;  /* 0x00018e0000077ab9 */ /* 0x000fe20000000800 */
[----:B------:R-:W-:-:S03]  /*171b0*/  LOP3.LUT R4, R10, UR4, RZ, 0xc0, !PT ;  /* 0x000000040a047c12 */ /* 0x000fc6000f8ec0ff */
[----:B------:R-:W-:Y:S01]  /*171c0*/  IMAD.MOV R2, RZ, RZ, -R3 ;  /* 0x000000ffff027224 */ /* 0x000fe200078e0a03 */
[----:B------:R-:W-:Y:S01]  /*171d0*/  PLOP3.LUT P1, PT, PT, PT, UP0, 0x40, 0x0 ;  /* 0x000000000000781c */ /* 0x000fe20003f2e808 */
[----:B------:R-:W-:Y:S01]  /*171e0*/  IMAD R12, R3, UR5, R12 ;  /* 0x00000005030c7c24 */ /* 0x000fe2000f8e020c */
[----:B------:R-:W-:Y:S01]  /*171f0*/  PLOP3.LUT P2, PT, PT, PT, UP0, 0x40, 0x0 ;  /* 0x000000000000781c */ /* 0x000fe20003f4e808 */
[----:B------:R-:W-:Y:S01]  /*17200*/  IMAD R11, R2, UR7, R11 ;  /* 0x00000007020b7c24 */ /* 0x000fe2000f8e020b */
[----:B------:R-:W-:Y:S02]  /*17210*/  ULDC UR7, c[0x0][0x610] ;  /* 0x0001840000077ab9 */ /* 0x000fe40000000800 */
[----:B------:R-:W-:Y:S01]  /*17220*/  IMAD R7, R12, UR7, R7 ;  /* 0x000000070c077c24 */ /* 0x000fe2000f8e0207 */
[----:B------:R-:W-:Y:S02]  /*17230*/  ULDC UR7, c[0x0][0x600] ;  /* 0x0001800000077ab9 */ /* 0x000fe40000000800 */
[----:B------:R-:W-:-:S05]  /*17240*/  IMAD R4, R11, UR7, R4 ;  /* 0x000000070b047c24 */ /* 0x000fca000f8e0204 */
[----:B------:R-:W-:Y:S02]  /*17250*/  SEL R2, R4, R7, P1 ;  /* 0x0000000704027207 */ /* 0x000fe40000800000 */
[----:B------:R-:W-:Y:S01]  /*17260*/  SEL R3, R7, R4, P2 ;  /* 0x0000000407037207 */ /* 0x000fe20001000000 */
[----:B------:R-:W-:-:S07]  /*17270*/  IMAD.MOV.U32 R4, RZ, RZ, 0x1 ;  /* 0x00000001ff047424 */ /* 0x000fce00078e00ff */
.L_x_553:
[----:B------:R-:W-:Y:S05]  /*17280*/  BSYNC B1 ;  /* 0x0000000000017941 */ /* 0x000fea0003800000 */
.L_x_552:
[----:B------:R-:W-:-:S13]  /*17290*/  LOP3.LUT P1, RZ, R4, 0xff, RZ, 0xc0, !PT ;  /* 0x000000ff04ff7812 */ /* 0x000fda000782c0ff */
[----:B------:R-:W-:Y:S05]  /*172a0*/  @P1 BRA `(.L_x_556) ;  /* 0xfffffff400241947 */ /* 0x000fea000383ffff */
[----:B------:R-:W-:Y:S05]  /*172b0*/  BSYNC B0 ;  /* 0x0000000000007941 */ /* 0x000fea0003800000 */
.L_x_544:
[----:B------:R-:W-:-:S03]  /*172c0*/  UMOV UR7, 0xffffffff ;  /* 0xffffffff00077882 */ /* 0x000fc60000000000 */
[----:B------:R-:W-:Y:S05]  /*172d0*/  BRA.DIV UR7, `(.L_x_557) ;  /* 0x0000000207d47947 */ /* 0x000fea000b800000 */
[----:B------:R-:W-:-:S13]  /*172e0*/  ELECT P6, URZ, PT ;  /* 0x00000000003f782f */ /* 0x000fda00038c0000 */
.L_x_569:
[----:B------:R-:W-:Y:S04]  /*172f0*/  BSSY B0, `(.L_x_558) ;  /* 0x000001a000007945 */ /* 0x000fe80003800000 */
[----:B------:R-:W-:Y:S05]  /*17300*/  @!P6 BRA `(.L_x_559) ;  /* 0x000000000060e947 */ /* 0x000fea0003800000 */
[----:B------:R-:W-:-:S04]  /*17310*/  ULOP3.LUT UR7, UR40, 0x2, URZ, 0xfc, !UPT ;  /* 0x0000000228077892 */ /* 0x000fc8000f8efc3f */
[----:B------:R-:W-:-:S06]  /*17320*/  UISETP.NE.AND UP0, UPT, UR7, 0x3, UPT ;  /* 0x000000030700788c */ /* 0x000fcc000bf05270 */
[----:B------:R-:W-:-:S13]  /*17330*/  PLOP3.LUT P0, PT, PT, PT, UP0, 0x80, 0x0 ;  /* 0x000000000000781c */ /* 0x000fda0003f0f008 */
[----:B------:R-:W-:Y:S05]  /*17340*/  @!P0 BRA `(.L_x_560) ;  /* 0x0000000000048947 */ /* 0x000fea0003800000 */
[----:B------:R-:W-:Y:S01]  /*17350*/  BPT.TRAP 0x1 ;  /* 0x000000040000795c */ /* 0x000fe20000300000 */
.L_x_560:
[----:B------:R-:W0:Y:S01]  /*17360*/  S2R R3, SR_CgaCtaId ;  /* 0x0000000000037919 */ /* 0x000e220000008800 */
[----:B------:R-:W-:-:S04]  /*17370*/  MOV R2, 0x400 ;  /* 0x0000040000027802 */ /* 0x000fc80000000f00 */
[----:B0-----:R-:W-:Y:S02]  /*17380*/  LEA R3, R3, R2, 0x18 ;  /* 0x0000000203037211 */ /* 0x001fe400078ec0ff */
[----:B------:R-:W-:-:S03]  /*17390*/  SHF.L.U32 R2, R0, 0x1f, RZ ;  /* 0x0000001f00027819 */ /* 0x000fc600000006ff */
[----:B------:R-:W-:-:S05]  /*173a0*/  VIADD R3, R3, 0x10 ;  /* 0x0000001003037836 */ /* 0x000fca0000000000 */
[----:B------:R-:W-:-:S04]  /*173b0*/  LEA R5, R6, R3, 0x3 ;  /* 0x0000000306057211 */ /* 0x000fc800078e18ff */
[----:B------:R-:W0:Y:S02]  /*173c0*/  SYNCS.PHASECHK.TRANS64.TRYWAIT P0, [R5+URZ], R2 ;  /* 0x00000002050075a7 */ /* 0x000e24000800017f */
[----:B0-----:R-:W-:Y:S05]  /*173d0*/  @!P0 BRA `(.L_x_561) ;  /* 0x0000000000b48947 */ /* 0x001fea0003800000 */
.L_x_570:
[----:B------:R-:W-:-:S05]  /*173e0*/  VIADD R6, R6, 0x1 ;  /* 0x0000000106067836 */ /* 0x000fca0000000000 */
[----:B------:R-:W-:-:S04]  /*173f0*/  ISETP.NE.AND P0, PT, R6, 0x2, PT ;  /* 0x000000020600780c */ /* 0x000fc80003f05270 */
[----:B0-----:R-:W-:Y:S02]  /*17400*/  SEL R5, RZ, 0x1, P0 ;  /* 0x00000001ff057807 */ /* 0x001fe40000000000 */
[----:B------:R-:W-:Y:S02]  /*17410*/  SEL R6, R6, RZ, P0 ;  /* 0x000000ff06067207 */ /* 0x000fe40000000000 */
[----:B------:R-:W-:-:S03]  /*17420*/  LOP3.LUT R0, R0, R5, RZ, 0x3c, !PT ;  /* 0x0000000500007212 */ /* 0x000fc600078e3cff */
[----:B------:R-:W-:Y:S01]  /*17430*/  IMAD R3, R6, 0x8, R3 ;  /* 0x0000000806037824 */ /* 0x000fe200078e0203 */
[----:B------:R-:W-:-:S07]  /*17440*/  SHF.L.U32 R0, R0, 0x1f, RZ ;  /* 0x0000001f00007819 */ /* 0x000fce00000006ff */
.L_x_562:
[----:B0-----:R0:W1:Y:S02]  /*17450*/  SYNCS.PHASECHK.TRANS64.TRYWAIT P0, [R3+URZ], R0 ;  /* 0x00000000030075a7 */ /* 0x001064000800017f */
[----:B-1----:R-:W-:Y:S05]  /*17460*/  @!P0 NANOSLEEP.SYNCS 0x989680 ;  /* 0x009896800000895d */ /* 0x002fea0003900000 */
[----:B------:R-:W1:Y:S02]  /*17470*/  @!P0 SYNCS.PHASECHK.TRANS64 P0, [R3+URZ], R0 ;  /* 0x00000000030085a7 */ /* 0x000e64000800007f */
[----:B-1----:R-:W-:Y:S05]  /*17480*/  @!P0 BRA `(.L_x_562) ;  /* 0xfffffffc00f08947 */ /* 0x002fea000383ffff */
.L_x_559:
[----:B------:R-:W-:Y:S05]  /*17490*/  BSYNC B0 ;  /* 0x0000000000007941 */ /* 0x000fea0003800000 */
.L_x_558:
[----:B------:R-:W-:Y:S05]  /*174a0*/  EXIT ;  /* 0x000000000000794d */ /* 0x000fea0003800000 */
.L_x_17:
[----:B-1----:R1:W4:Y:S02]  /*174b0*/  SYNCS.PHASECHK.TRANS64.TRYWAIT P1, [R3+URZ], R0 ;  /* 0x00000000030075a7 */ /* 0x002324000802017f */
[----:B----4-:R-:W-:Y:S05]  /*174c0*/  @!P1 NANOSLEEP.SYNCS 0x989680 ;  /* 0x009896800000995d */ /* 0x010fea0003900000 */
[----:B------:R-:W4:Y:S02]  /*174d0*/  @!P1 SYNCS.PHASECHK.TRANS64 P1, [R3+URZ], R0 ;  /* 0x00000000030095a7 */ /* 0x000f24000802007f */
[----:B----4-:R-:W-:Y:S05]  /*174e0*/  @!P1 BRA `(.L_x_17) ;  /* 0xfffffffc00f09947 */ /* 0x010fea000383ffff */
[----:B------:R-:W-:Y:S05]  /*174f0*/  BRA `(.L_x_16) ;  /* 0xfffffe9c00b87947 */ /* 0x000fea000383ffff */
.L_x_22:
[----:B-1----:R-:W-:-:S04]  /*17500*/  IMAD.U32 R5, RZ, RZ, UR4 ;  /* 0x00000004ff057e24 */ /* 0x002fc8000f8e00ff */
[----:B------:R1:W2:Y:S03]  /*17510*/  SYNCS.PHASECHK.TRANS64.TRYWAIT P1, [R5+URZ], R4 ;  /* 0x00000004050075a7 */ /* 0x0002a6000802017f */
[----:B--2---:R-:W-:Y:S05]  /*17520*/  @!P1 NANOSLEEP.SYNCS 0x989680 ;  /* 0x009896800000995d */ /* 0x004fea0003900000 */
[----:B------:R-:W2:Y:S02]  /*17530*/  @!P1 SYNCS.PHASECHK.TRANS64 P1, [R5+URZ], R4 ;  /* 0x00000004050095a7 */ /* 0x000ea4000802007f */
[----:B--2---:R-:W-:Y:S05]  /*17540*/  @!P1 BRA `(.L_x_22) ;  /* 0xfffffffc00ec9947 */ /* 0x004fea000383ffff */
[----:B------:R-:W-:Y:S05]  /*17550*/  BRA `(.L_x_21) ;  /* 0xfffffeb400187947 */ /* 0x000fea000383ffff */
.L_x_545:
[----:B------:R-:W-:Y:S01]  /*17560*/  BSSY B1, `(.L_x_563) ;  /* 0x0000006000017945 */ /* 0x000fe20003800000 */
[----:B------:R-:W-:-:S07]  /*17570*/  IMAD.MOV.U32 R15, RZ, RZ, -0x1 ;  /* 0xffffffffff0f7424 */ /* 0x000fce00078e00ff */
[----:B------:R-:W-:Y:S05]  /*17580*/  WARPSYNC.COLLECTIVE R15, `(.L_x_564) ;  /* 0x000000000f0c7348 */ /* 0x000fea0003c00000 */
[----:B------:R-:W-:Y:S02]  /*17590*/  ELECT P6, UR62, PT ;  /* 0x00000000003e782f */ /* 0x000fe400038c0000 */
[----:B------:R-:W-:Y:S01]  /*175a0*/  MOV R14, UR62 ;  /* 0x0000003e000e7c02 */ /* 0x000fe20008000f00 */
[----:B------:R-:W-:Y:S10]  /*175b0*/  ENDCOLLECTIVE ;  /* 0x000000000000791b */ /* 0x000ff40003800000 */
.L_x_564:
[----:B------:R-:W-:Y:S05]  /*175c0*/  BSYNC B1 ;  /* 0x0000000000017941 */ /* 0x000fea0003800000 */
.L_x_563:
[----:B------:R-:W-:Y:S05]  /*175d0*/  BRA `(.L_x_565) ;  /* 0xfffffff000647947 */ /* 0x000fea000383ffff */
.L_x_548:
[----:B0-----:R0:W1:Y:S02]  /*175e0*/  SYNCS.PHASECHK.TRANS64.TRYWAIT P1, [R10+URZ+0x10], R5 ;  /* 0x000010050a0075a7 */ /* 0x001064000802017f */
[----:B-1----:R-:W-:Y:S05]  /*175f0*/  @!P1 NANOSLEEP.SYNCS 0x989680 ;  /* 0x009896800000995d */ /* 0x002fea0003900000 */
[----:B------:R-:W1:Y:S02]  /*17600*/  @!P1 SYNCS.PHASECHK.TRANS64 P1, [R10+URZ+0x10], R5 ;  /* 0x000010050a0095a7 */ /* 0x000e64000802007f */
[----:B-1----:R-:W-:Y:S05]  /*17610*/  @!P1 BRA `(.L_x_548) ;  /* 0xfffffffc00f09947 */ /* 0x002fea000383ffff */
[----:B------:R-:W-:Y:S05]  /*17620*/  BRA `(.L_x_566) ;  /* 0xfffffff000987947 */ /* 0x000fea000383ffff */
.L_x_557:
[----:B------:R-:W-:Y:S01]  /*17630*/  BSSY B0, `(.L_x_567) ;  /* 0x0000006000007945 */ /* 0x000fe20003800000 */
[----:B------:R-:W-:-:S07]  /*17640*/  IMAD.MOV.U32 R15, RZ, RZ, -0x1 ;  /* 0xffffffffff0f7424 */ /* 0x000fce00078e00ff */
[----:B------:R-:W-:Y:S05]  /*17650*/  WARPSYNC.COLLECTIVE R15, `(.L_x_568) ;  /* 0x000000000f0c7348 */ /* 0x000fea0003c00000 */
[----:B------:R-:W-:Y:S02]  /*17660*/  ELECT P6, UR62, PT ;  /* 0x00000000003e782f */ /* 0x000fe400038c0000 */
[----:B------:R-:W-:Y:S01]  /*17670*/  MOV R14, UR62 ;  /* 0x0000003e000e7c02 */ /* 0x000fe20008000f00 */
[----:B------:R-:W-:Y:S10]  /*17680*/  ENDCOLLECTIVE ;  /* 0x000000000000791b */ /* 0x000ff40003800000 */
.L_x_568:
[----:B------:R-:W-:Y:S05]  /*17690*/  BSYNC B0 ;  /* 0x0000000000007941 */ /* 0x000fea0003800000 */
.L_x_567:
[----:B------:R-:W-:Y:S05]  /*176a0*/  BRA `(.L_x_569) ;  /* 0xfffffffc00107947 */ /* 0x000fea000383ffff */
.L_x_561:
[----:B0-----:R0:W1:Y:S02]  /*176b0*/  SYNCS.PHASECHK.TRANS64.TRYWAIT P0, [R5+URZ], R2 ;  /* 0x00000002050075a7 */ /* 0x001064000800017f */
[----:B-1----:R-:W-:Y:S05]  /*176c0*/  @!P0 NANOSLEEP.SYNCS 0x989680 ;  /* 0x009896800000895d */ /* 0x002fea0003900000 */
[----:B------:R-:W1:Y:S02]  /*176d0*/  @!P0 SYNCS.PHASECHK.TRANS64 P0, [R5+URZ], R2 ;  /* 0x00000002050085a7 */ /* 0x000e64000800007f */
[----:B-1----:R-:W-:Y:S05]  /*176e0*/  @!P0 BRA `(.L_x_561) ;  /* 0xfffffffc00f08947 */ /* 0x002fea000383ffff */
[----:B------:R-:W-:Y:S05]  /*176f0*/  BRA `(.L_x_570) ;  /* 0xfffffffc00387947 */ /* 0x000fea000383ffff */
.L_x_571:
[----:B------:R-:W-:-:S00]  /*17700*/  BRA `(.L_x_571) ;  /* 0xfffffffc00fc7947 */ /* 0x000fc0000383ffff */
[----:B------:R-:W-:-:S00]  /*17710*/  NOP ;  /* 0x0000000000007918 */ /* 0x000fc00000000000 */
        /* <DEDUP_REMOVED lines=14> */
.L_x_572:


//--------------------- .nv.global.init           --------------------------
	.section	.nv.global.init,"aw",@progbits
.nv.global.init:
	.type		$str$22,@object
	.size		$str$22,($str$23 - $str$22)
$str$22:
        /*0000*/ 	.byte	0x6b, 0x5f, 0x74, 0x69, 0x6c, 0x65, 0x5f, 0x63, 0x6f, 0x75, 0x6e, 0x74, 0x20, 0x3e, 0x3d, 0x20
        /*0010*/ 	.byte	0x31, 0x00
	.type		$str$23,@object
	.size		$str$23,(__unnamed_1 - $str$23)
$str$23:
        /*0012*/ 	.byte	0x2f, 0x74, 0x6d, 0x70, 0x2f, 0x63, 0x75, 0x74, 0x6c, 0x61, 0x73, 0x73, 0x5f, 0x73, 0x77, 0x65
        /*0022*/ 	.byte	0x65, 0x70, 0x5f, 0x73, 0x72, 0x63, 0x2f, 0x69, 0x6e, 0x63, 0x6c, 0x75, 0x64, 0x65, 0x2f, 0x63
        /*0032*/ 	.byte	0x75, 0x74, 0x6c, 0x61, 0x73, 0x73, 0x2f, 0x67, 0x65, 0x6d, 0x6d, 0x2f, 0x63, 0x6f, 0x6c, 0x6c
        /*0042*/ 	.byte	0x65, 0x63, 0x74, 0x69, 0x76, 0x65, 0x2f, 0x73, 0x6d, 0x39, 0x30, 0x5f, 0x6d, 0x6d, 0x61, 0x5f
        /*0052*/ 	.byte	0x74, 0x6d, 0x61, 0x5f, 0x67, 0x6d, 0x6d, 0x61, 0x5f, 0x73, 0x73, 0x5f, 0x77, 0x61, 0x72, 0x70
        /*0062*/ 	.byte	0x73, 0x70, 0x65, 0x63, 0x69, 0x61, 0x6c, 0x69, 0x7a, 0x65, 0x64, 0x2e, 0x68, 0x70, 0x70, 0x00
	.type		__unnamed_1,@object
	.size		__unnamed_1,(.L_0 - __unnamed_1)
__unnamed_1:
        /* <DEDUP_REMOVED lines=181> */
        /*0bc2*/ 	.byte	0x65, 0x6e, 0x74, 0x69, 0x74, 0x79, 0x5d, 0x00
.L_0:


//--------------------- .nv.shared._ZN7cutlass13device_kernelINS_4gemm6kernel13GemmUniversalIN4cute5tupleIJiiiiEEENS1_10collective13CollectiveMmaINS1_34MainloopSm90TmaGmmaWarpSpecializedILi2ENS5_IJNS4_1CILi1EEESB_SB_EEENS1_35KernelTmaWarpSpecializedCooperativeEEENS5_IJNSA_ILi256EEESF_NSA_ILi32EEEEEENS_10bfloat16_tENS5_IJlSB_lEEESI_SJ_NS4_8TiledMMAINS4_8MMA_AtomIJNS4_4SM904GMMA28MMA_64x256x16_F32BF16BF16_SSILNSN_5MajorE0ELSP_0ELNSN_7ScaleInE1ELSQ_1EEEEEENS4_6LayoutINS5_IJNSA_ILi2EEESB_SB_EEENS5_IJSB_NSA_ILi0EEESW_EEEEENS5_IJNS4_10UnderscoreESZ_SZ_EEEEENS4_13SM90_TMA_LOADENS4_14ComposedLayoutINS4_7SwizzleILi2ELi4ELi3EEENS4_18smem_ptr_flag_bitsILi16EEENST_INS5_IJNSA_ILi8EEESG_EEENS5_IJSG_SB_EEEEEEEvNS4_8identityES12_S1C_vS1D_EENS_8epilogue10collective6detail29Sm90TmaWarpSpecializedAdapterINS1G_15DefaultEpilogueISI_SJ_SJ_NS1F_6thread17LinearCombinationISI_Li1EffLNS1K_9ScaleType4KindE0ELNS_15FloatRoundStyleE2ESI_EENS1_15EpilogueDefaultEEEEEvvEEEEvNT_6ParamsE --------------------------
	.section	.nv.shared._ZN7cutlass13device_kernelINS_4gemm6kernel13GemmUniversalIN4cute5tupleIJiiiiEEENS1_10collective13CollectiveMmaINS1_34MainloopSm90TmaGmmaWarpSpecializedILi2ENS5_IJNS4_1CILi1EEESB_SB_EEENS1_35KernelTmaWarpSpecializedCooperativeEEENS5_IJNSA_ILi256EEESF_NSA_ILi32EEEEEENS_10bfloat16_tENS5_IJlSB_lEEESI_SJ_NS4_8TiledMMAINS4_8MMA_AtomIJNS4_4SM904GMMA28MMA_64x256x16_F32BF16BF16_SSILNSN_5MajorE0ELSP_0ELNSN_7ScaleInE1ELSQ_1EEEEEENS4_6LayoutINS5_IJNSA_ILi2EEESB_SB_EEENS5_IJSB_NSA_ILi0EEESW_EEEEENS5_IJNS4_10UnderscoreESZ_SZ_EEEEENS4_13SM90_TMA_LOADENS4_14ComposedLayoutINS4_7SwizzleILi2ELi4ELi3EEENS4_18smem_ptr_flag_bitsILi16EEENST_INS5_IJNSA_ILi8EEESG_EEENS5_IJSG_SB_EEEEEEEvNS4_8identityES12_S1C_vS1D_EENS_8epilogue10collective6detail29Sm90TmaWarpSpecializedAdapterINS1G_15DefaultEpilogueISI_SJ_SJ_NS1F_6thread17LinearCombinationISI_Li1EffLNS1K_9ScaleType4KindE0ELNS_15FloatRoundStyleE2ESI_EENS1_15EpilogueDefaultEEEEEvvEEEEvNT_6ParamsE,"aw",@nobits
	.sectionflags	@""
	.align	16
	.zero		1024


//--------------------- .nv.shared.reserved.0     --------------------------
	.section	.nv.shared.reserved.0,"aw",@nobits
	.weak		__nv_reservedSMEM_offset_0_alias
	.size		__nv_reservedSMEM_offset_0_alias, 0, 0
	.other		__nv_reservedSMEM_offset_0_alias,@"STO_CUDA_RESERVED_SHARED STV_DEFAULT"
__nv_reservedSMEM_offset_0_alias:
	.zero		0


//--------------------- .nv.global                --------------------------
	.section	.nv.global,"aw",@nobits
.nv.global:
	.type		_ZN40_INTERNAL_2a604c95_4_k_cu_fdd26743_204874cute1_E,@object
	.size		_ZN40_INTERNAL_2a604c95_4_k_cu_fdd26743_204874cute1_E,(_ZN40_INTERNAL_2a604c95_4_k_cu_fdd26743_204874cuda3std3__45__cpo6cbeginE - _ZN40_INTERNAL_2a604c95_4_k_cu_fdd26743_204874cute1_E)
_ZN40_INTERNAL_2a604c95_4_k_cu_fdd26743_204874cute1_E:
	.zero		1
	.type		_ZN40_INTERNAL_2a604c95_4_k_cu_fdd26743_204874cuda3std3__45__cpo6cbeginE,@object
	.size		_ZN40_INTERNAL_2a604c95_4_k_cu_fdd26743_204874cuda3std3__45__cpo6cbeginE,(_ZN40_INTERNAL_2a604c95_4_k_cu_fdd26743_204874cuda3std3__48in_placeE - _ZN40_INTERNAL_2a604c95_4_k_cu_fdd26743_204874cuda3std3__45__cpo6cbeginE)
_ZN40_INTERNAL_2a604c95_4_k_cu_fdd26743_204874cuda3std3__45__cpo6cbeginE:
	.zero		1
	.type		_ZN40_INTERNAL_2a604c95_4_k_cu_fdd26743_204874cuda3std3__48in_placeE,@object
	.size		_ZN40_INTERNAL_2a604c95_4_k_cu_fdd26743_204874cuda3std3__48in_placeE,(_ZN40_INTERNAL_2a604c95_4_k_cu_fdd26743_204874cuda3std6ranges3__45__cpo9iter_moveE - _ZN40_INTERNAL_2a604c95_4_k_cu_fdd26743_204874cuda3std3__48in_placeE)
_ZN40_INTERNAL_2a604c95_4_k_cu_fdd26743_204874cuda3std3__48in_placeE:
	.zero		1
	.type		_ZN40_INTERNAL_2a604c95_4_k_cu_fdd26743_204874cuda3std6ranges3__45__cpo9iter_moveE,@object
	.size		_ZN40_INTERNAL_2a604c95_4_k_cu_fdd26743_204874cuda3std6ranges3__45__cpo9iter_moveE,(_ZN40_INTERNAL_2a604c95_4_k_cu_fdd26743_204874cuda3std3__45__cpo5beginE - _ZN40_INTERNAL_2a604c95_4_k_cu_fdd26743_204874cuda3std6ranges3__45__cpo9iter_moveE)
_ZN40_INTERNAL_2a604c95_4_k_cu_fdd26743_204874cuda3std6ranges3__45__cpo9iter_moveE:
	.zero		1
	.type		_ZN40_INTERNAL_2a604c95_4_k_cu_fdd26743_204874cuda3std3__45__cpo5beginE,@object
	.size		_ZN40_INTERNAL_2a604c95_4_k_cu_fdd26743_204874cuda3std3__45__cpo5beginE,(_ZN40_INTERNAL_2a604c95_4_k_cu_fdd26743_204874cuda3std3__442_GLOBAL__N__2a604c95_4_k_cu_fdd26743_204876ignoreE - _ZN40_INTERNAL_2a604c95_4_k_cu_fdd26743_204874cuda3std3__45__cpo5beginE)
_ZN40_INTERNAL_2a604c95_4_k_cu_fdd26743_204874cuda3std3__45__cpo5beginE:
	.zero		1
	.type		_ZN40_INTERNAL_2a604c95_4_k_cu_fdd26743_204874cuda3std3__442_GLOBAL__N__2a604c95_4_k_cu_fdd26743_204876ignoreE,@object
	.size		_ZN40_INTERNAL_2a604c95_4_k_cu_fdd26743_204874cuda3std3__442_GLOBAL__N__2a604c95_4_k_cu_fdd26743_204876ignoreE,(_ZN40_INTERNAL_2a604c95_4_k_cu_fdd26743_204874cute7productE - _ZN40_INTERNAL_2a604c95_4_k_cu_fdd26743_204874cuda3std3__442_GLOBAL__N__2a604c95_4_k_cu_fdd26743_204876ignoreE)
_ZN40_INTERNAL_2a604c95_4_k_cu_fdd26743_204874cuda3std3__442_GLOBAL__N__2a604c95_4_k_cu_fdd26743_204876ignoreE:
	.zero		1
	.type		_ZN40_INTERNAL_2a604c95_4_k_cu_fdd26743_204874cute7productE,@object
	.size		_ZN40_INTERNAL_2a604c95_4_k_cu_fdd26743_204874cute7productE,(_ZN40_INTERNAL_2a604c95_4_k_cu_fdd26743_204874cuda3std3__45__cpo3endE - _ZN40_INTERNAL_2a604c95_4_k_cu_fdd26743_204874cute7productE)
_ZN40_INTERNAL_2a604c95_4_k_cu_fdd26743_204874cute7productE:
	.zero		1
	.type		_ZN40_INTERNAL_2a604c95_4_k_cu_fdd26743_204874cuda3std3__45__cpo3endE,@object
	.size		_ZN40_INTERNAL_2a604c95_4_k_cu_fdd26743_204874cuda3std3__45__cpo3endE,(_ZN40_INTERNAL_2a604c95_4_k_cu_fdd26743_204874cuda3std3__419piecewise_constructE - _ZN40_INTERNAL_2a604c95_4_k_cu_fdd26743_204874cuda3std3__45__cpo3endE)
_ZN40_INTERNAL_2a604c95_4_k_cu_fdd26743_204874cuda3std3__45__cpo3endE:
	.zero		1
	.type		_ZN40_INTERNAL_2a604c95_4_k_cu_fdd26743_204874cuda3std3__419piecewise_constructE,@object
	.size		_ZN40_INTERNAL_2a604c95_4_k_cu_fdd26743_204874cuda3std3__419piecewise_constructE,(_ZN40_INTERNAL_2a604c95_4_k_cu_fdd26743_204874cuda3std3__45__cpo4cendE - _ZN40_INTERNAL_2a604c95_4_k_cu_fdd26743_204874cuda3std3__419piecewise_constructE)
_ZN40_INTERNAL_2a604c95_4_k_cu_fdd26743_204874cuda3std3__419piecewise_constructE:
	.zero		1
	.type		_ZN40_INTERNAL_2a604c95_4_k_cu_fdd26743_204874cuda3std3__45__cpo4cendE,@object
	.size		_ZN40_INTERNAL_2a604c95_4_k_cu_fdd26743_204874cuda3std3__45__cpo4cendE,(_ZN40_INTERNAL_2a604c95_4_k_cu_fdd26743_204874cuda3std6ranges3__45__cpo4swapE - _ZN40_INTERNAL_2a604c95_4_k_cu_fdd26743_204874cuda3std3__45__cpo4cendE)
_ZN40_INTERNAL_2a604c95_4_k_cu_fdd26743_204874cuda3std3__45__cpo4cendE:
	.zero		1
	.type		_ZN40_INTERNAL_2a604c95_4_k_cu_fdd26743_204874cuda3std6ranges3__45__cpo4swapE,@object
	.size		_ZN40_INTERNAL_2a604c95_4_k_cu_fdd26743_204874cuda3std6ranges3__45__cpo4swapE,(.L_8 - _ZN40_INTERNAL_2a604c95_4_k_cu_fdd26743_204874cuda3std6ranges3__45__cpo4swapE)
_ZN40_INTERNAL_2a604c95_4_k_cu_fdd26743_204874cuda3std6ranges3__45__cpo4swapE:
	.zero		1
.L_8:


//--------------------- .nv.constant0._ZN7cutlass13device_kernelINS_4gemm6kernel13GemmUniversalIN4cute5tupleIJiiiiEEENS1_10collective13CollectiveMmaINS1_34MainloopSm90TmaGmmaWarpSpecializedILi2ENS5_IJNS4_1CILi1EEESB_SB_EEENS1_35KernelTmaWarpSpecializedCooperativeEEENS5_IJNSA_ILi256EEESF_NSA_ILi32EEEEEENS_10bfloat16_tENS5_IJlSB_lEEESI_SJ_NS4_8TiledMMAINS4_8MMA_AtomIJNS4_4SM904GMMA28MMA_64x256x16_F32BF16BF16_SSILNSN_5MajorE0ELSP_0ELNSN_7ScaleInE1ELSQ_1EEEEEENS4_6LayoutINS5_IJNSA_ILi2EEESB_SB_EEENS5_IJSB_NSA_ILi0EEESW_EEEEENS5_IJNS4_10UnderscoreESZ_SZ_EEEEENS4_13SM90_TMA_LOADENS4_14ComposedLayoutINS4_7SwizzleILi2ELi4ELi3EEENS4_18smem_ptr_flag_bitsILi16EEENST_INS5_IJNSA_ILi8EEESG_EEENS5_IJSG_SB_EEEEEEEvNS4_8identityES12_S1C_vS1D_EENS_8epilogue10collective6detail29Sm90TmaWarpSpecializedAdapterINS1G_15DefaultEpilogueISI_SJ_SJ_NS1F_6thread17LinearCombinationISI_Li1EffLNS1K_9ScaleType4KindE0ELNS_15FloatRoundStyleE2ESI_EENS1_15EpilogueDefaultEEEEEvvEEEEvNT_6ParamsE --------------------------
	.section	.nv.constant0._ZN7cutlass13device_kernelINS_4gemm6kernel13GemmUniversalIN4cute5tupleIJiiiiEEENS1_10collective13CollectiveMmaINS1_34MainloopSm90TmaGmmaWarpSpecializedILi2ENS5_IJNS4_1CILi1EEESB_SB_EEENS1_35KernelTmaWarpSpecializedCooperativeEEENS5_IJNSA_ILi256EEESF_NSA_ILi32EEEEEENS_10bfloat16_tENS5_IJlSB_lEEESI_SJ_NS4_8TiledMMAINS4_8MMA_AtomIJNS4_4SM904GMMA28MMA_64x256x16_F32BF16BF16_SSILNSN_5MajorE0ELSP_0ELNSN_7ScaleInE1ELSQ_1EEEEEENS4_6LayoutINS5_IJNSA_ILi2EEESB_SB_EEENS5_IJSB_NSA_ILi0EEESW_EEEEENS5_IJNS4_10UnderscoreESZ_SZ_EEEEENS4_13SM90_TMA_LOADENS4_14ComposedLayoutINS4_7SwizzleILi2ELi4ELi3EEENS4_18smem_ptr_flag_bitsILi16EEENST_INS5_IJNSA_ILi8EEESG_EEENS5_IJSG_SB_EEEEEEEvNS4_8identityES12_S1C_vS1D_EENS_8epilogue10collective6detail29Sm90TmaWarpSpecializedAdapterINS1G_15DefaultEpilogueISI_SJ_SJ_NS1F_6thread17LinearCombinationISI_Li1EffLNS1K_9ScaleType4KindE0ELNS_15FloatRoundStyleE2ESI_EENS1_15EpilogueDefaultEEEEEvvEEEEvNT_6ParamsE,"a",@progbits
	.sectionflags	@""
	.align	4
.nv.constant0._ZN7cutlass13device_kernelINS_4gemm6kernel13GemmUniversalIN4cute5tupleIJiiiiEEENS1_10collective13CollectiveMmaINS1_34MainloopSm90TmaGmmaWarpSpecializedILi2ENS5_IJNS4_1CILi1EEESB_SB_EEENS1_35KernelTmaWarpSpecializedCooperativeEEENS5_IJNSA_ILi256EEESF_NSA_ILi32EEEEEENS_10bfloat16_tENS5_IJlSB_lEEESI_SJ_NS4_8TiledMMAINS4_8MMA_AtomIJNS4_4SM904GMMA28MMA_64x256x16_F32BF16BF16_SSILNSN_5MajorE0ELSP_0ELNSN_7ScaleInE1ELSQ_1EEEEEENS4_6LayoutINS5_IJNSA_ILi2EEESB_SB_EEENS5_IJSB_NSA_ILi0EEESW_EEEEENS5_IJNS4_10UnderscoreESZ_SZ_EEEEENS4_13SM90_TMA_LOADENS4_14ComposedLayoutINS4_7SwizzleILi2ELi4ELi3EEENS4_18smem_ptr_flag_bitsILi16EEENST_INS5_IJNSA_ILi8EEESG_EEENS5_IJSG_SB_EEEEEEEvNS4_8identityES12_S1C_vS1D_EENS_8epilogue10collective6detail29Sm90TmaWarpSpecializedAdapterINS1G_15DefaultEpilogueISI_SJ_SJ_NS1F_6thread17LinearCombinationISI_Li1EffLNS1K_9ScaleType4KindE0ELNS_15FloatRoundStyleE2ESI_EENS1_15EpilogueDefaultEEEEEvvEEEEvNT_6ParamsE:
	.zero		1664


//--------------------- SYMBOLS --------------------------

	.type		.nv.reservedSmem.offset0,@object
	.size		.nv.reservedSmem.offset0,0x4
	.type		__assertfail,@function
